// auto-generated by cutlass_sweep.gemm — config: {"arch": "sm_90", "cluster_m": 2, "cluster_n": 4, "dtype": "e4m3", "dtype_b": "e4m3", "layout": "nt", "stages": 0, "tile_k": 32, "tile_m": 128, "tile_n": 64}
#include "cutlass/cutlass.h"
#include "cutlass/gemm/collective/collective_builder.hpp"
#include "cutlass/gemm/device/gemm_universal_adapter.h"
#include "cutlass/gemm/kernel/gemm_universal.hpp"
#include "cutlass/epilogue/collective/collective_builder.hpp"

using ElemA = cutlass::float_e4m3_t;
using ElemB = cutlass::float_e4m3_t;
using ElemCD = cutlass::float_e4m3_t;
using Acc  = float;
using TileShape    = cute::Shape<cute::_128, cute::_64, cute::_32>;
using ClusterShape = cute::Shape<cute::_2, cute::_4, cute::_1>;

using CollectiveEpilogue = typename cutlass::epilogue::collective::CollectiveBuilder<
    cutlass::arch::Sm90, cutlass::arch::OpClassTensorOp,
    TileShape, ClusterShape,
    cutlass::epilogue::collective::EpilogueTileAuto,
    Acc, Acc,
    ElemCD, cutlass::layout::RowMajor, 128 / cutlass::sizeof_bits<ElemCD>::value,
    ElemCD, cutlass::layout::RowMajor, 128 / cutlass::sizeof_bits<ElemCD>::value,
    cutlass::epilogue::collective::EpilogueScheduleAuto
  >::CollectiveOp;

using CollectiveMainloop = typename cutlass::gemm::collective::CollectiveBuilder<
    cutlass::arch::Sm90, cutlass::arch::OpClassTensorOp,
    ElemA, cutlass::layout::RowMajor, 128 / cutlass::sizeof_bits<ElemA>::value,
    ElemB, cutlass::layout::ColumnMajor, 128 / cutlass::sizeof_bits<ElemB>::value,
    Acc,
    TileShape, ClusterShape,
    cutlass::gemm::collective::StageCountAutoCarveout<static_cast<int>(sizeof(typename CollectiveEpilogue::SharedStorage))>,
    cutlass::gemm::collective::KernelScheduleAuto
  >::CollectiveOp;

using GemmKernel = cutlass::gemm::kernel::GemmUniversal<
    cute::Shape<int,int,int,int>,
    CollectiveMainloop,
    CollectiveEpilogue
>;
using Gemm = cutlass::gemm::device::GemmUniversalAdapter<GemmKernel>;

// Force the device kernel symbol into the cubin without needing a host main.
auto* _anchor = &cutlass::device_kernel<GemmKernel>;


// ===== COMPILED SASS (sm_90a) =====

	.target	sm_90a

	.elftype	@"ET_EXEC"


//--------------------- .note.nv.tkinfo           --------------------------
	.section	.note.nv.tkinfo,"",@"SHT_NOTE"
	.sectionflags	@"SHF_NOTE_NV_TKINFO"
	.tkinfo
        /*0018*/ 	.word	0x00000002
        /*0030*/ 	.string	""
        /*0030*/ 	.string	"ptxas"
        /*0030*/ 	.string	"Cuda compilation tools, release 13.0, V13.0.88"
        /*0030*/ 	.string	"Build cuda_13.0.r13.0/compiler.36424714_0"
        /*0030*/ 	.string	"-arch sm_90a -m 64 "



//--------------------- .note.nv.cuinfo           --------------------------
	.section	.note.nv.cuinfo,"",@"SHT_NOTE"
	.sectionflags	@"SHF_NOTE_NV_CUINFO"
        /*0018*/ 	.short	0x0002
        /*001a*/ 	.short	0x005a
        /*001c*/ 	.short	0x0082
	.zero		2


//--------------------- .nv.info                  --------------------------
	.section	.nv.info,"",@"SHT_CUDA_INFO"
	.align	4


	//----- nvinfo : EIATTR_REGCOUNT
	.align		4
        /*0000*/ 	.byte	0x04, 0x2f
        /*0002*/ 	.short	(.L_12 - .L_11)
	.align		4
.L_11:
        /*0004*/ 	.word	index@(_ZN7cutlass13device_kernelINS_4gemm6kernel13GemmUniversalIN4cute5tupleIJiiiiEEENS1_10collective13CollectiveMmaINS1_37MainloopSm90TmaGmmaWarpSpecializedFP8ILi37ENS5_IJNS4_1CILi2EEENSA_ILi4EEENSA_ILi1EEEEEENS1_35KernelTmaWarpSpecializedCooperativeEEENS5_IJNSA_ILi128EEENSA_ILi64EEENSA_ILi32EEEEEENS_12float_e4m3_tENS5_IJlSD_lEEESL_SM_NS4_8TiledMMAINS4_8MMA_AtomIJNS4_4SM904GMMA30MMA_64x64x32_F32E4M3E4M3_SS_TNILNSQ_7ScaleInE1ELSS_1EEEEEENS4_6LayoutINS5_IJSB_SD_SD_EEENS5_IJSD_NSA_ILi0EEESX_EEEEENS5_IJNS4_10UnderscoreES10_S10_EEEEENS4_23SM90_TMA_LOAD_MULTICASTENS4_14ComposedLayoutINS4_7SwizzleILi1ELi4ELi3EEENS4_18smem_ptr_flag_bitsILi8EEENSV_INS5_IJNSA_ILi8EEESJ_EEENS5_IJSJ_SD_EEEEEEEvNS4_8identityES13_S1D_vS1E_EENS_8epilogue10collective6detail29Sm90TmaWarpSpecializedAdapterINS1H_15DefaultEpilogueISL_SM_SM_NS1G_6thread17LinearCombinationISL_Li1EffLNS1L_9ScaleType4KindE0ELNS_15FloatRoundStyleE2ESL_EENS1_15EpilogueDefaultEEEEEvvEEEEvNT_6ParamsE)
        /*0008*/ 	.word	0x000000a8


	//----- nvinfo : EIATTR_FRAME_SIZE
	.align		4
.L_12:
        /*000c*/ 	.byte	0x04, 0x11
        /*000e*/ 	.short	(.L_14 - .L_13)
	.align		4
.L_13:
        /*0010*/ 	.word	index@(_ZN7cutlass13device_kernelINS_4gemm6kernel13GemmUniversalIN4cute5tupleIJiiiiEEENS1_10collective13CollectiveMmaINS1_37MainloopSm90TmaGmmaWarpSpecializedFP8ILi37ENS5_IJNS4_1CILi2EEENSA_ILi4EEENSA_ILi1EEEEEENS1_35KernelTmaWarpSpecializedCooperativeEEENS5_IJNSA_ILi128EEENSA_ILi64EEENSA_ILi32EEEEEENS_12float_e4m3_tENS5_IJlSD_lEEESL_SM_NS4_8TiledMMAINS4_8MMA_AtomIJNS4_4SM904GMMA30MMA_64x64x32_F32E4M3E4M3_SS_TNILNSQ_7ScaleInE1ELSS_1EEEEEENS4_6LayoutINS5_IJSB_SD_SD_EEENS5_IJSD_NSA_ILi0EEESX_EEEEENS5_IJNS4_10UnderscoreES10_S10_EEEEENS4_23SM90_TMA_LOAD_MULTICASTENS4_14ComposedLayoutINS4_7SwizzleILi1ELi4ELi3EEENS4_18smem_ptr_flag_bitsILi8EEENSV_INS5_IJNSA_ILi8EEESJ_EEENS5_IJSJ_SD_EEEEEEEvNS4_8identityES13_S1D_vS1E_EENS_8epilogue10collective6detail29Sm90TmaWarpSpecializedAdapterINS1H_15DefaultEpilogueISL_SM_SM_NS1G_6thread17LinearCombinationISL_Li1EffLNS1L_9ScaleType4KindE0ELNS_15FloatRoundStyleE2ESL_EENS1_15EpilogueDefaultEEEEEvvEEEEvNT_6ParamsE)
        /*0014*/ 	.word	0x00000000


	//----- nvinfo : EIATTR_MIN_STACK_SIZE
	.align		4
.L_14:
        /*0018*/ 	.byte	0x04, 0x12
        /*001a*/ 	.short	(.L_16 - .L_15)
	.align		4
.L_15:
        /*001c*/ 	.word	index@(_ZN7cutlass13device_kernelINS_4gemm6kernel13GemmUniversalIN4cute5tupleIJiiiiEEENS1_10collective13CollectiveMmaINS1_37MainloopSm90TmaGmmaWarpSpecializedFP8ILi37ENS5_IJNS4_1CILi2EEENSA_ILi4EEENSA_ILi1EEEEEENS1_35KernelTmaWarpSpecializedCooperativeEEENS5_IJNSA_ILi128EEENSA_ILi64EEENSA_ILi32EEEEEENS_12float_e4m3_tENS5_IJlSD_lEEESL_SM_NS4_8TiledMMAINS4_8MMA_AtomIJNS4_4SM904GMMA30MMA_64x64x32_F32E4M3E4M3_SS_TNILNSQ_7ScaleInE1ELSS_1EEEEEENS4_6LayoutINS5_IJSB_SD_SD_EEENS5_IJSD_NSA_ILi0EEESX_EEEEENS5_IJNS4_10UnderscoreES10_S10_EEEEENS4_23SM90_TMA_LOAD_MULTICASTENS4_14ComposedLayoutINS4_7SwizzleILi1ELi4ELi3EEENS4_18smem_ptr_flag_bitsILi8EEENSV_INS5_IJNSA_ILi8EEESJ_EEENS5_IJSJ_SD_EEEEEEEvNS4_8identityES13_S1D_vS1E_EENS_8epilogue10collective6detail29Sm90TmaWarpSpecializedAdapterINS1H_15DefaultEpilogueISL_SM_SM_NS1G_6thread17LinearCombinationISL_Li1EffLNS1L_9ScaleType4KindE0ELNS_15FloatRoundStyleE2ESL_EENS1_15EpilogueDefaultEEEEEvvEEEEvNT_6ParamsE)
        /*0020*/ 	.word	0x00000000
.L_16:


//--------------------- .nv.compat                --------------------------
	.section	.nv.compat,"",@"SHT_CUDA_COMPAT_INFO"
	.align	4
        /*0000*/ 	.byte	0x02, 0x09, 0x01, 0x00, 0x02, 0x02, 0x04, 0x00, 0x02, 0x05, 0x05, 0x00, 0x03, 0x07, 0x01, 0x01
        /*0010*/ 	.byte	0x02, 0x03, 0x01, 0x00, 0x02, 0x06, 0x01, 0x00, 0x04, 0x0b, 0x08, 0x00, 0x00, 0x00, 0x00, 0x00
        /*0020*/ 	.byte	0x00, 0x00, 0x00, 0x00


//--------------------- .nv.info._ZN7cutlass13device_kernelINS_4gemm6kernel13GemmUniversalIN4cute5tupleIJiiiiEEENS1_10collective13CollectiveMmaINS1_37MainloopSm90TmaGmmaWarpSpecializedFP8ILi37ENS5_IJNS4_1CILi2EEENSA_ILi4EEENSA_ILi1EEEEEENS1_35KernelTmaWarpSpecializedCooperativeEEENS5_IJNSA_ILi128EEENSA_ILi64EEENSA_ILi32EEEEEENS_12float_e4m3_tENS5_IJlSD_lEEESL_SM_NS4_8TiledMMAINS4_8MMA_AtomIJNS4_4SM904GMMA30MMA_64x64x32_F32E4M3E4M3_SS_TNILNSQ_7ScaleInE1ELSS_1EEEEEENS4_6LayoutINS5_IJSB_SD_SD_EEENS5_IJSD_NSA_ILi0EEESX_EEEEENS5_IJNS4_10UnderscoreES10_S10_EEEEENS4_23SM90_TMA_LOAD_MULTICASTENS4_14ComposedLayoutINS4_7SwizzleILi1ELi4ELi3EEENS4_18smem_ptr_flag_bitsILi8EEENSV_INS5_IJNSA_ILi8EEESJ_EEENS5_IJSJ_SD_EEEEEEEvNS4_8identityES13_S1D_vS1E_EENS_8epilogue10collective6detail29Sm90TmaWarpSpecializedAdapterINS1H_15DefaultEpilogueISL_SM_SM_NS1G_6thread17LinearCombinationISL_Li1EffLNS1L_9ScaleType4KindE0ELNS_15FloatRoundStyleE2ESL_EENS1_15EpilogueDefaultEEEEEvvEEEEvNT_6ParamsE --------------------------
	.section	.nv.info._ZN7cutlass13device_kernelINS_4gemm6kernel13GemmUniversalIN4cute5tupleIJiiiiEEENS1_10collective13CollectiveMmaINS1_37MainloopSm90TmaGmmaWarpSpecializedFP8ILi37ENS5_IJNS4_1CILi2EEENSA_ILi4EEENSA_ILi1EEEEEENS1_35KernelTmaWarpSpecializedCooperativeEEENS5_IJNSA_ILi128EEENSA_ILi64EEENSA_ILi32EEEEEENS_12float_e4m3_tENS5_IJlSD_lEEESL_SM_NS4_8TiledMMAINS4_8MMA_AtomIJNS4_4SM904GMMA30MMA_64x64x32_F32E4M3E4M3_SS_TNILNSQ_7ScaleInE1ELSS_1EEEEEENS4_6LayoutINS5_IJSB_SD_SD_EEENS5_IJSD_NSA_ILi0EEESX_EEEEENS5_IJNS4_10UnderscoreES10_S10_EEEEENS4_23SM90_TMA_LOAD_MULTICASTENS4_14ComposedLayoutINS4_7SwizzleILi1ELi4ELi3EEENS4_18smem_ptr_flag_bitsILi8EEENSV_INS5_IJNSA_ILi8EEESJ_EEENS5_IJSJ_SD_EEEEEEEvNS4_8identityES13_S1D_vS1E_EENS_8epilogue10collective6detail29Sm90TmaWarpSpecializedAdapterINS1H_15DefaultEpilogueISL_SM_SM_NS1G_6thread17LinearCombinationISL_Li1EffLNS1L_9ScaleType4KindE0ELNS_15FloatRoundStyleE2ESL_EENS1_15EpilogueDefaultEEEEEvvEEEEvNT_6ParamsE,"",@"SHT_CUDA_INFO"
	.sectionflags	@""
	.align	4


	//----- nvinfo : EIATTR_CUDA_API_VERSION
	.align		4
        /*0000*/ 	.byte	0x04, 0x37
        /*0002*/ 	.short	(.L_18 - .L_17)
.L_17:
        /*0004*/ 	.word	0x00000082


	//----- nvinfo : EIATTR_KPARAM_INFO
	.align		4
.L_18:
        /*0008*/ 	.byte	0x04, 0x17
        /*000a*/ 	.short	(.L_20 - .L_19)
.L_19:
        /*000c*/ 	.word	0x00000000
        /*0010*/ 	.short	0x0000
        /*0012*/ 	.short	0x0070
        /*0014*/ 	.byte	0x00, 0xf0, 0x01, 0x10


	//----- nvinfo : EIATTR_SPARSE_MMA_MASK
	.align		4
.L_20:
        /*0018*/ 	.byte	0x03, 0x50
        /*001a*/ 	.short	0x0000


	//----- nvinfo : EIATTR_MAXREG_COUNT
	.align		4
        /*001c*/ 	.byte	0x03, 0x1b
        /*001e*/ 	.short	0x00a8


	//----- nvinfo : EIATTR_NUM_BARRIERS
	.align		4
        /*0020*/ 	.byte	0x02, 0x4c
        /*0022*/ 	.byte	0x01
	.zero		1


	//----- nvinfo : EIATTR_MERCURY_ISA_VERSION
	.align		4
        /*0024*/ 	.byte	0x03, 0x5f
        /*0026*/ 	.short	0x0101


	//----- nvinfo : EIATTR_INT_WARP_WIDE_INSTR_OFFSETS
	.align		4
        /*0028*/ 	.byte	0x04, 0x31
        /*002a*/ 	.short	(.L_22 - .L_21)


	//   ....[0]....
.L_21:
        /*002c*/ 	.word	0x000008c0


	//   ....[1]....
        /*0030*/ 	.word	0x000009f0


	//   ....[2]....
        /*0034*/ 	.word	0x00000ad0


	//----- nvinfo : EIATTR_COOP_GROUP_MASK_REGIDS
	.align		4
.L_22:
        /*0038*/ 	.byte	0x04, 0x29
        /*003a*/ 	.short	(.L_24 - .L_23)


	//   ....[0]....
.L_23:
        /*003c*/ 	.word	0xffffffff


	//   ....[1]....
        /*0040*/ 	.word	0xffffffff


	//   ....[2]....
        /*0044*/ 	.word	0xffffffff


	//   ....[3]....
        /*0048*/ 	.word	0xffffffff


	//   ....[4]....
        /*004c*/ 	.word	0xffffffff


	//   ....[5]....
        /*0050*/ 	.word	0xffffffff


	//----- nvinfo : EIATTR_COOP_GROUP_INSTR_OFFSETS
	.align		4
.L_24:
        /*0054*/ 	.byte	0x04, 0x28
        /*0056*/ 	.short	(.L_26 - .L_25)


	//   ....[0]....
.L_25:
        /*0058*/ 	.word	0x00000060


	//   ....[1]....
        /*005c*/ 	.word	0x00000070


	//   ....[2]....
        /*0060*/ 	.word	0x00000130


	//   ....[3]....
        /*0064*/ 	.word	0x00000720


	//   ....[4]....
        /*0068*/ 	.word	0x00000c40


	//   ....[5]....
        /*006c*/ 	.word	0x000016b0


	//----- nvinfo : EIATTR_REG_RECONFIG
	.align		4
.L_26:
        /*0070*/ 	.byte	0x01, 0x54
	.zero		2


	//----- nvinfo : EIATTR_MBARRIER_INSTR_OFFSETS
	.align		4
        /*0074*/ 	.byte	0x04, 0x39
        /*0076*/ 	.short	(.L_28 - .L_27)


	//   ....[0]....
.L_27:
        /*0078*/ 	.word	0x00000250
        /*007c*/ 	.word	0x000000ff
        /*0080*/ 	.word	0x00000000
        /*0084*/ 	.short	0x0100
        /*0086*/ 	.byte	0x08
	.zero		1


	//   ....[1]....
        /*0088*/ 	.word	0x00000260
        /*008c*/ 	.word	0x000000ff
        /*0090*/ 	.word	0x00000128
        /*0094*/ 	.short	0x0100
        /*0096*/ 	.byte	0x08
	.zero		1


	//   ....[2]....
        /*0098*/ 	.word	0x00000270
        /*009c*/ 	.word	0x000000ff
        /*00a0*/ 	.word	0x00000008
        /*00a4*/ 	.short	0x0100
        /*00a6*/ 	.byte	0x08
	.zero		1


	//   ....[3]....
        /*00a8*/ 	.word	0x00000280
        /*00ac*/ 	.word	0x000000ff
        /*00b0*/ 	.word	0x00000130
        /*00b4*/ 	.short	0x0100
        /*00b6*/ 	.byte	0x08
	.zero		1


	//   ....[4]....
        /*00b8*/ 	.word	0x00000290
        /*00bc*/ 	.word	0x000000ff
        /*00c0*/ 	.word	0x00000010
        /*00c4*/ 	.short	0x0100
        /*00c6*/ 	.byte	0x08
	.zero		1


	//   ....[5]....
        /*00c8*/ 	.word	0x000002a0
        /*00cc*/ 	.word	0x000000ff
        /*00d0*/ 	.word	0x00000138
        /*00d4*/ 	.short	0x0100
        /*00d6*/ 	.byte	0x08
	.zero		1


	//   ....[6]....
        /*00d8*/ 	.word	0x000002b0
        /*00dc*/ 	.word	0x000000ff
        /*00e0*/ 	.word	0x00000018
        /*00e4*/ 	.short	0x0100
        /*00e6*/ 	.byte	0x08
	.zero		1


	//   ....[7]....
        /*00e8*/ 	.word	0x000002c0
        /*00ec*/ 	.word	0x000000ff
        /*00f0*/ 	.word	0x00000140
        /*00f4*/ 	.short	0x0100
        /*00f6*/ 	.byte	0x08
	.zero		1


	//   ....[8]....
        /*00f8*/ 	.word	0x000002d0
        /*00fc*/ 	.word	0x000000ff
        /*0100*/ 	.word	0x00000020
        /*0104*/ 	.short	0x0100
        /*0106*/ 	.byte	0x08
	.zero		1


	//   ....[9]....
        /*0108*/ 	.word	0x000002e0
        /*010c*/ 	.word	0x000000ff
        /*0110*/ 	.word	0x00000148
        /*0114*/ 	.short	0x0100
        /*0116*/ 	.byte	0x08
	.zero		1


	//   ....[10]....
        /*0118*/ 	.word	0x000002f0
        /*011c*/ 	.word	0x000000ff
        /*0120*/ 	.word	0x00000028
        /*0124*/ 	.short	0x0100
        /*0126*/ 	.byte	0x08
	.zero		1


	//   ....[11]....
        /*0128*/ 	.word	0x00000300
        /*012c*/ 	.word	0x000000ff
        /*0130*/ 	.word	0x00000150
        /*0134*/ 	.short	0x0100
        /*0136*/ 	.byte	0x08
	.zero		1


	//   ....[12]....
        /*0138*/ 	.word	0x00000310
        /*013c*/ 	.word	0x000000ff
        /*0140*/ 	.word	0x00000030
        /*0144*/ 	.short	0x0100
        /*0146*/ 	.byte	0x08
	.zero		1


	//   ....[13]....
        /*0148*/ 	.word	0x00000320
        /*014c*/ 	.word	0x000000ff
        /*0150*/ 	.word	0x00000158
        /*0154*/ 	.short	0x0100
        /*0156*/ 	.byte	0x08
	.zero		1


	//   ....[14]....
        /*0158*/ 	.word	0x00000330
        /*015c*/ 	.word	0x000000ff
        /*0160*/ 	.word	0x00000038
        /*0164*/ 	.short	0x0100
        /*0166*/ 	.byte	0x08
	.zero		1


	//   ....[15]....
        /*0168*/ 	.word	0x00000340
        /*016c*/ 	.word	0x000000ff
        /*0170*/ 	.word	0x00000160
        /*0174*/ 	.short	0x0100
        /*0176*/ 	.byte	0x08
	.zero		1


	//   ....[16]....
        /*0178*/ 	.word	0x00000350
        /*017c*/ 	.word	0x000000ff
        /*0180*/ 	.word	0x00000040
        /*0184*/ 	.short	0x0100
        /*0186*/ 	.byte	0x08
	.zero		1


	//   ....[17]....
        /*0188*/ 	.word	0x00000360
        /*018c*/ 	.word	0x000000ff
        /*0190*/ 	.word	0x00000168
        /*0194*/ 	.short	0x0100
        /*0196*/ 	.byte	0x08
	.zero		1


	//   ....[18]....
        /*0198*/ 	.word	0x00000370
        /*019c*/ 	.word	0x000000ff
        /*01a0*/ 	.word	0x00000048
        /*01a4*/ 	.short	0x0100
        /*01a6*/ 	.byte	0x08
	.zero		1


	//   ....[19]....
        /*01a8*/ 	.word	0x00000380
        /*01ac*/ 	.word	0x000000ff
        /*01b0*/ 	.word	0x00000170
        /*01b4*/ 	.short	0x0100
        /*01b6*/ 	.byte	0x08
	.zero		1


	//   ....[20]....
        /*01b8*/ 	.word	0x00000390
        /*01bc*/ 	.word	0x000000ff
        /*01c0*/ 	.word	0x00000050
        /*01c4*/ 	.short	0x0100
        /*01c6*/ 	.byte	0x08
	.zero		1


	//   ....[21]....
        /*01c8*/ 	.word	0x000003a0
        /*01cc*/ 	.word	0x000000ff
        /*01d0*/ 	.word	0x00000178
        /*01d4*/ 	.short	0x0100
        /*01d6*/ 	.byte	0x08
	.zero		1


	//   ....[22]....
        /*01d8*/ 	.word	0x000003b0
        /*01dc*/ 	.word	0x000000ff
        /*01e0*/ 	.word	0x00000058
        /*01e4*/ 	.short	0x0100
        /*01e6*/ 	.byte	0x08
	.zero		1


	//   ....[23]....
        /*01e8*/ 	.word	0x000003c0
        /*01ec*/ 	.word	0x000000ff
        /*01f0*/ 	.word	0x00000180
        /*01f4*/ 	.short	0x0100
        /*01f6*/ 	.byte	0x08
	.zero		1


	//   ....[24]....
        /*01f8*/ 	.word	0x000003d0
        /*01fc*/ 	.word	0x000000ff
        /*0200*/ 	.word	0x00000060
        /*0204*/ 	.short	0x0100
        /*0206*/ 	.byte	0x08
	.zero		1


	//   ....[25]....
        /*0208*/ 	.word	0x000003e0
        /*020c*/ 	.word	0x000000ff
        /*0210*/ 	.word	0x00000188
        /*0214*/ 	.short	0x0100
        /*0216*/ 	.byte	0x08
	.zero		1


	//   ....[26]....
        /*0218*/ 	.word	0x000003f0
        /*021c*/ 	.word	0x000000ff
        /*0220*/ 	.word	0x00000068
        /*0224*/ 	.short	0x0100
        /*0226*/ 	.byte	0x08
	.zero		1


	//   ....[27]....
        /*0228*/ 	.word	0x00000400
        /*022c*/ 	.word	0x000000ff
        /*0230*/ 	.word	0x00000190
        /*0234*/ 	.short	0x0100
        /*0236*/ 	.byte	0x08
	.zero		1


	//   ....[28]....
        /*0238*/ 	.word	0x00000410
        /*023c*/ 	.word	0x000000ff
        /*0240*/ 	.word	0x00000070
        /*0244*/ 	.short	0x0100
        /*0246*/ 	.byte	0x08
	.zero		1


	//   ....[29]....
        /*0248*/ 	.word	0x00000420
        /*024c*/ 	.word	0x000000ff
        /*0250*/ 	.word	0x00000198
        /*0254*/ 	.short	0x0100
        /*0256*/ 	.byte	0x08
	.zero		1


	//   ....[30]....
        /*0258*/ 	.word	0x00000430
        /*025c*/ 	.word	0x000000ff
        /*0260*/ 	.word	0x00000078
        /*0264*/ 	.short	0x0100
        /*0266*/ 	.byte	0x08
	.zero		1


	//   ....[31]....
        /*0268*/ 	.word	0x00000440
        /*026c*/ 	.word	0x000000ff
        /*0270*/ 	.word	0x000001a0
        /*0274*/ 	.short	0x0100
        /*0276*/ 	.byte	0x08
	.zero		1


	//   ....[32]....
        /*0278*/ 	.word	0x00000450
        /*027c*/ 	.word	0x000000ff
        /*0280*/ 	.word	0x00000080
        /*0284*/ 	.short	0x0100
        /*0286*/ 	.byte	0x08
	.zero		1


	//   ....[33]....
        /*0288*/ 	.word	0x00000460
        /*028c*/ 	.word	0x000000ff
        /*0290*/ 	.word	0x000001a8
        /*0294*/ 	.short	0x0100
        /*0296*/ 	.byte	0x08
	.zero		1


	//   ....[34]....
        /*0298*/ 	.word	0x00000470
        /*029c*/ 	.word	0x000000ff
        /*02a0*/ 	.word	0x00000088
        /*02a4*/ 	.short	0x0100
        /*02a6*/ 	.byte	0x08
	.zero		1


	//   ....[35]....
        /*02a8*/ 	.word	0x00000480
        /*02ac*/ 	.word	0x000000ff
        /*02b0*/ 	.word	0x000001b0
        /*02b4*/ 	.short	0x0100
        /*02b6*/ 	.byte	0x08
	.zero		1


	//   ....[36]....
        /*02b8*/ 	.word	0x00000490
        /*02bc*/ 	.word	0x000000ff
        /*02c0*/ 	.word	0x00000090
        /*02c4*/ 	.short	0x0100
        /*02c6*/ 	.byte	0x08
	.zero		1


	//   ....[37]....
        /*02c8*/ 	.word	0x000004a0
        /*02cc*/ 	.word	0x000000ff
        /*02d0*/ 	.word	0x000001b8
        /*02d4*/ 	.short	0x0100
        /*02d6*/ 	.byte	0x08
	.zero		1


	//   ....[38]....
        /*02d8*/ 	.word	0x000004b0
        /*02dc*/ 	.word	0x000000ff
        /*02e0*/ 	.word	0x00000098
        /*02e4*/ 	.short	0x0100
        /*02e6*/ 	.byte	0x08
	.zero		1


	//   ....[39]....
        /*02e8*/ 	.word	0x000004c0
        /*02ec*/ 	.word	0x000000ff
        /*02f0*/ 	.word	0x000001c0
        /*02f4*/ 	.short	0x0100
        /*02f6*/ 	.byte	0x08
	.zero		1


	//   ....[40]....
        /*02f8*/ 	.word	0x000004d0
        /*02fc*/ 	.word	0x000000ff
        /*0300*/ 	.word	0x000000a0
        /*0304*/ 	.short	0x0100
        /*0306*/ 	.byte	0x08
	.zero		1


	//   ....[41]....
        /*0308*/ 	.word	0x000004e0
        /*030c*/ 	.word	0x000000ff
        /*0310*/ 	.word	0x000001c8
        /*0314*/ 	.short	0x0100
        /*0316*/ 	.byte	0x08
	.zero		1


	//   ....[42]....
        /*0318*/ 	.word	0x000004f0
        /*031c*/ 	.word	0x000000ff
        /*0320*/ 	.word	0x000000a8
        /*0324*/ 	.short	0x0100
        /*0326*/ 	.byte	0x08
	.zero		1


	//   ....[43]....
        /*0328*/ 	.word	0x00000500
        /*032c*/ 	.word	0x000000ff
        /*0330*/ 	.word	0x000001d0
        /*0334*/ 	.short	0x0100
        /*0336*/ 	.byte	0x08
	.zero		1


	//   ....[44]....
        /*0338*/ 	.word	0x00000510
        /*033c*/ 	.word	0x000000ff
        /*0340*/ 	.word	0x000000b0
        /*0344*/ 	.short	0x0100
        /*0346*/ 	.byte	0x08
	.zero		1


	//   ....[45]....
        /*0348*/ 	.word	0x00000520
        /*034c*/ 	.word	0x000000ff
        /*0350*/ 	.word	0x000001d8
        /*0354*/ 	.short	0x0100
        /*0356*/ 	.byte	0x08
	.zero		1


	//   ....[46]....
        /*0358*/ 	.word	0x00000530
        /*035c*/ 	.word	0x000000ff
        /*0360*/ 	.word	0x000000b8
        /*0364*/ 	.short	0x0100
        /*0366*/ 	.byte	0x08
	.zero		1


	//   ....[47]....
        /*0368*/ 	.word	0x00000540
        /*036c*/ 	.word	0x000000ff
        /*0370*/ 	.word	0x000001e0
        /*0374*/ 	.short	0x0100
        /*0376*/ 	.byte	0x08
	.zero		1


	//   ....[48]....
        /*0378*/ 	.word	0x00000550
        /*037c*/ 	.word	0x000000ff
        /*0380*/ 	.word	0x000000c0
        /*0384*/ 	.short	0x0100
        /*0386*/ 	.byte	0x08
	.zero		1


	//   ....[49]....
        /*0388*/ 	.word	0x00000560
        /*038c*/ 	.word	0x000000ff
        /*0390*/ 	.word	0x000001e8
        /*0394*/ 	.short	0x0100
        /*0396*/ 	.byte	0x08
	.zero		1


	//   ....[50]....
        /*0398*/ 	.word	0x00000570
        /*039c*/ 	.word	0x000000ff
        /*03a0*/ 	.word	0x000000c8
        /*03a4*/ 	.short	0x0100
        /*03a6*/ 	.byte	0x08
	.zero		1


	//   ....[51]....
        /*03a8*/ 	.word	0x00000580
        /*03ac*/ 	.word	0x000000ff
        /*03b0*/ 	.word	0x000001f0
        /*03b4*/ 	.short	0x0100
        /*03b6*/ 	.byte	0x08
	.zero		1


	//   ....[52]....
        /*03b8*/ 	.word	0x00000590
        /*03bc*/ 	.word	0x000000ff
        /*03c0*/ 	.word	0x000000d0
        /*03c4*/ 	.short	0x0100
        /*03c6*/ 	.byte	0x08
	.zero		1


	//   ....[53]....
        /*03c8*/ 	.word	0x000005a0
        /*03cc*/ 	.word	0x000000ff
        /*03d0*/ 	.word	0x000001f8
        /*03d4*/ 	.short	0x0100
        /*03d6*/ 	.byte	0x08
	.zero		1


	//   ....[54]....
        /*03d8*/ 	.word	0x000005b0
        /*03dc*/ 	.word	0x000000ff
        /*03e0*/ 	.word	0x000000d8
        /*03e4*/ 	.short	0x0100
        /*03e6*/ 	.byte	0x08
	.zero		1


	//   ....[55]....
        /*03e8*/ 	.word	0x000005c0
        /*03ec*/ 	.word	0x000000ff
        /*03f0*/ 	.word	0x00000200
        /*03f4*/ 	.short	0x0100
        /*03f6*/ 	.byte	0x08
	.zero		1


	//   ....[56]....
        /*03f8*/ 	.word	0x000005d0
        /*03fc*/ 	.word	0x000000ff
        /*0400*/ 	.word	0x000000e0
        /*0404*/ 	.short	0x0100
        /*0406*/ 	.byte	0x08
	.zero		1


	//   ....[57]....
        /*0408*/ 	.word	0x000005e0
        /*040c*/ 	.word	0x000000ff
        /*0410*/ 	.word	0x00000208
        /*0414*/ 	.short	0x0100
        /*0416*/ 	.byte	0x08
	.zero		1


	//   ....[58]....
        /*0418*/ 	.word	0x000005f0
        /*041c*/ 	.word	0x000000ff
        /*0420*/ 	.word	0x000000e8
        /*0424*/ 	.short	0x0100
        /*0426*/ 	.byte	0x08
	.zero		1


	//   ....[59]....
        /*0428*/ 	.word	0x00000600
        /*042c*/ 	.word	0x000000ff
        /*0430*/ 	.word	0x00000210
        /*0434*/ 	.short	0x0100
        /*0436*/ 	.byte	0x08
	.zero		1


	//   ....[60]....
        /*0438*/ 	.word	0x00000610
        /*043c*/ 	.word	0x000000ff
        /*0440*/ 	.word	0x000000f0
        /*0444*/ 	.short	0x0100
        /*0446*/ 	.byte	0x08
	.zero		1


	//   ....[61]....
        /*0448*/ 	.word	0x00000620
        /*044c*/ 	.word	0x000000ff
        /*0450*/ 	.word	0x00000218
        /*0454*/ 	.short	0x0100
        /*0456*/ 	.byte	0x08
	.zero		1


	//   ....[62]....
        /*0458*/ 	.word	0x00000630
        /*045c*/ 	.word	0x000000ff
        /*0460*/ 	.word	0x000000f8
        /*0464*/ 	.short	0x0100
        /*0466*/ 	.byte	0x08
	.zero		1


	//   ....[63]....
        /*0468*/ 	.word	0x00000640
        /*046c*/ 	.word	0x000000ff
        /*0470*/ 	.word	0x00000220
        /*0474*/ 	.short	0x0100
        /*0476*/ 	.byte	0x08
	.zero		1


	//   ....[64]....
        /*0478*/ 	.word	0x00000650
        /*047c*/ 	.word	0x000000ff
        /*0480*/ 	.word	0x00000100
        /*0484*/ 	.short	0x0100
        /*0486*/ 	.byte	0x08
	.zero		1


	//   ....[65]....
        /*0488*/ 	.word	0x00000660
        /*048c*/ 	.word	0x000000ff
        /*0490*/ 	.word	0x00000228
        /*0494*/ 	.short	0x0100
        /*0496*/ 	.byte	0x08
	.zero		1


	//   ....[66]....
        /*0498*/ 	.word	0x00000670
        /*049c*/ 	.word	0x000000ff
        /*04a0*/ 	.word	0x00000108
        /*04a4*/ 	.short	0x0100
        /*04a6*/ 	.byte	0x08
	.zero		1


	//   ....[67]....
        /*04a8*/ 	.word	0x00000680
        /*04ac*/ 	.word	0x000000ff
        /*04b0*/ 	.word	0x00000230
        /*04b4*/ 	.short	0x0100
        /*04b6*/ 	.byte	0x08
	.zero		1


	//   ....[68]....
        /*04b8*/ 	.word	0x00000690
        /*04bc*/ 	.word	0x000000ff
        /*04c0*/ 	.word	0x00000110
        /*04c4*/ 	.short	0x0100
        /*04c6*/ 	.byte	0x08
	.zero		1


	//   ....[69]....
        /*04c8*/ 	.word	0x000006a0
        /*04cc*/ 	.word	0x000000ff
        /*04d0*/ 	.word	0x00000238
        /*04d4*/ 	.short	0x0100
        /*04d6*/ 	.byte	0x08
	.zero		1


	//   ....[70]....
        /*04d8*/ 	.word	0x000006b0
        /*04dc*/ 	.word	0x000000ff
        /*04e0*/ 	.word	0x00000118
        /*04e4*/ 	.short	0x0100
        /*04e6*/ 	.byte	0x08
	.zero		1


	//   ....[71]....
        /*04e8*/ 	.word	0x000006c0
        /*04ec*/ 	.word	0x000000ff
        /*04f0*/ 	.word	0x00000240
        /*04f4*/ 	.short	0x0100
        /*04f6*/ 	.byte	0x08
	.zero		1


	//   ....[72]....
        /*04f8*/ 	.word	0x000006d0
        /*04fc*/ 	.word	0x000000ff
        /*0500*/ 	.word	0x00000120
        /*0504*/ 	.short	0x0100
        /*0506*/ 	.byte	0x08
	.zero		1


	//   ....[73]....
        /*0508*/ 	.word	0x000006e0
        /*050c*/ 	.word	0x000000ff
        /*0510*/ 	.word	0x00000248
        /*0514*/ 	.short	0x0100
        /*0516*/ 	.byte	0x08
	.zero		1


	//   ....[74]....
        /*0518*/ 	.word	0x00000b50
        /*051c*/ 	.word	0x000000ff
        /*0520*/ 	.word	0x00000260
        /*0524*/ 	.short	0x0100
        /*0526*/ 	.byte	0x06
	.zero		1


	//   ....[75]....
        /*0528*/ 	.word	0x00000be0
        /*052c*/ 	.word	0x000000ff
        /*0530*/ 	.word	0x00000268
        /*0534*/ 	.short	0x0100
        /*0536*/ 	.byte	0x06
	.zero		1


	//   ....[76]....
        /*0538*/ 	.word	0x000019f0
        /*053c*/ 	.word	0x000000ff
        /*0540*/ 	.word	0x00000000
        /*0544*/ 	.short	0x010a
        /*0546*/ 	.byte	0x06
	.zero		1


	//   ....[77]....
        /*0548*/ 	.word	0x00001a30
        /*054c*/ 	.word	0x000000ff
        /*0550*/ 	.word	0x00000000
        /*0554*/ 	.short	0x010a
        /*0556*/ 	.byte	0x06
	.zero		1


	//   ....[78]....
        /*0558*/ 	.word	0x00002020
        /*055c*/ 	.word	0x000000ff
        /*0560*/ 	.word	0x00000000
        /*0564*/ 	.short	0x010a
        /*0566*/ 	.byte	0x0c
	.zero		1


	//   ....[79]....
        /*0568*/ 	.word	0x00002060
        /*056c*/ 	.word	0x000000ff
        /*0570*/ 	.word	0x00000000
        /*0574*/ 	.short	0x010a
        /*0576*/ 	.byte	0x0c
	.zero		1


	//   ....[80]....
        /*0578*/ 	.word	0x00002440
        /*057c*/ 	.word	0x0000000a
        /*0580*/ 	.word	0x00000000
        /*0584*/ 	.short	0x0101
        /*0586*/ 	.byte	0x3f
	.zero		1


	//   ....[81]....
        /*0588*/ 	.word	0x00002900
        /*058c*/ 	.word	0x00000008
        /*0590*/ 	.word	0x00000000
        /*0594*/ 	.short	0x0101
        /*0596*/ 	.byte	0x3f
	.zero		1


	//   ....[82]....
        /*0598*/ 	.word	0x000062b0
        /*059c*/ 	.word	0x00000012
        /*05a0*/ 	.word	0x00000128
        /*05a4*/ 	.short	0x010a
        /*05a6*/ 	.byte	0x3f
	.zero		1


	//   ....[83]....
        /*05a8*/ 	.word	0x000066b0
        /*05ac*/ 	.word	0x00000008
        /*05b0*/ 	.word	0x00000268
        /*05b4*/ 	.short	0x0101
        /*05b6*/ 	.byte	0x3f
	.zero		1


	//   ....[84]....
        /*05b8*/ 	.word	0x00006d90
        /*05bc*/ 	.word	0x00000007
        /*05c0*/ 	.word	0x00000000
        /*05c4*/ 	.short	0x010a
        /*05c6*/ 	.byte	0x3f
	.zero		1


	//   ....[85]....
        /*05c8*/ 	.word	0x00006e10
        /*05cc*/ 	.word	0x00000006
        /*05d0*/ 	.word	0x00000000
        /*05d4*/ 	.short	0x010a
        /*05d6*/ 	.byte	0x3f
	.zero		1


	//   ....[86]....
        /*05d8*/ 	.word	0x00006ea0
        /*05dc*/ 	.word	0x00000007
        /*05e0*/ 	.word	0x00000000
        /*05e4*/ 	.short	0x010a
        /*05e6*/ 	.byte	0x3f
	.zero		1


	//   ....[87]....
        /*05e8*/ 	.word	0x00006f30
        /*05ec*/ 	.word	0x00000006
        /*05f0*/ 	.word	0x00000000
        /*05f4*/ 	.short	0x010a
        /*05f6*/ 	.byte	0x3f
	.zero		1


	//   ....[88]....
        /*05f8*/ 	.word	0x00006fc0
        /*05fc*/ 	.word	0x00000007
        /*0600*/ 	.word	0x00000000
        /*0604*/ 	.short	0x010a
        /*0606*/ 	.byte	0x3f
	.zero		1


	//   ....[89]....
        /*0608*/ 	.word	0x00007050
        /*060c*/ 	.word	0x00000006
        /*0610*/ 	.word	0x00000000
        /*0614*/ 	.short	0x010a
        /*0616*/ 	.byte	0x3f
	.zero		1


	//   ....[90]....
        /*0618*/ 	.word	0x000070e0
        /*061c*/ 	.word	0x00000007
        /*0620*/ 	.word	0x00000000
        /*0624*/ 	.short	0x010a
        /*0626*/ 	.byte	0x3f
	.zero		1


	//   ....[91]....
        /*0628*/ 	.word	0x00007170
        /*062c*/ 	.word	0x00000006
        /*0630*/ 	.word	0x00000000
        /*0634*/ 	.short	0x010a
        /*0636*/ 	.byte	0x3f
	.zero		1


	//   ....[92]....
        /*0638*/ 	.word	0x00007200
        /*063c*/ 	.word	0x00000007
        /*0640*/ 	.word	0x00000000
        /*0644*/ 	.short	0x010a
        /*0646*/ 	.byte	0x3f
	.zero		1


	//   ....[93]....
        /*0648*/ 	.word	0x00007290
        /*064c*/ 	.word	0x00000006
        /*0650*/ 	.word	0x00000000
        /*0654*/ 	.short	0x010a
        /*0656*/ 	.byte	0x3f
	.zero		1


	//   ....[94]....
        /*0658*/ 	.word	0x00007320
        /*065c*/ 	.word	0x00000007
        /*0660*/ 	.word	0x00000000
        /*0664*/ 	.short	0x010a
        /*0666*/ 	.byte	0x3f
	.zero		1


	//   ....[95]....
        /*0668*/ 	.word	0x000073b0
        /*066c*/ 	.word	0x00000006
        /*0670*/ 	.word	0x00000000
        /*0674*/ 	.short	0x010a
        /*0676*/ 	.byte	0x3f
	.zero		1


	//   ....[96]....
        /*0678*/ 	.word	0x00007440
        /*067c*/ 	.word	0x00000007
        /*0680*/ 	.word	0x00000000
        /*0684*/ 	.short	0x010a
        /*0686*/ 	.byte	0x3f
	.zero		1


	//   ....[97]....
        /*0688*/ 	.word	0x000074d0
        /*068c*/ 	.word	0x00000006
        /*0690*/ 	.word	0x00000000
        /*0694*/ 	.short	0x010a
        /*0696*/ 	.byte	0x3f
	.zero		1


	//   ....[98]....
        /*0698*/ 	.word	0x00007560
        /*069c*/ 	.word	0x00000007
        /*06a0*/ 	.word	0x00000000
        /*06a4*/ 	.short	0x010a
        /*06a6*/ 	.byte	0x3f
	.zero		1


	//   ....[99]....
        /*06a8*/ 	.word	0x000075f0
        /*06ac*/ 	.word	0x00000006
        /*06b0*/ 	.word	0x00000000
        /*06b4*/ 	.short	0x010a
        /*06b6*/ 	.byte	0x3f
	.zero		1


	//   ....[100]....
        /*06b8*/ 	.word	0x00007680
        /*06bc*/ 	.word	0x00000007
        /*06c0*/ 	.word	0x00000000
        /*06c4*/ 	.short	0x010a
        /*06c6*/ 	.byte	0x3f
	.zero		1


	//   ....[101]....
        /*06c8*/ 	.word	0x00007710
        /*06cc*/ 	.word	0x00000006
        /*06d0*/ 	.word	0x00000000
        /*06d4*/ 	.short	0x010a
        /*06d6*/ 	.byte	0x3f
	.zero		1


	//   ....[102]....
        /*06d8*/ 	.word	0x000077a0
        /*06dc*/ 	.word	0x00000007
        /*06e0*/ 	.word	0x00000000
        /*06e4*/ 	.short	0x010a
        /*06e6*/ 	.byte	0x3f
	.zero		1


	//   ....[103]....
        /*06e8*/ 	.word	0x00007830
        /*06ec*/ 	.word	0x00000006
        /*06f0*/ 	.word	0x00000000
        /*06f4*/ 	.short	0x010a
        /*06f6*/ 	.byte	0x3f
	.zero		1


	//   ....[104]....
        /*06f8*/ 	.word	0x000078c0
        /*06fc*/ 	.word	0x00000007
        /*0700*/ 	.word	0x00000000
        /*0704*/ 	.short	0x010a
        /*0706*/ 	.byte	0x3f
	.zero		1


	//   ....[105]....
        /*0708*/ 	.word	0x00007950
        /*070c*/ 	.word	0x00000006
        /*0710*/ 	.word	0x00000000
        /*0714*/ 	.short	0x010a
        /*0716*/ 	.byte	0x3f
	.zero		1


	//   ....[106]....
        /*0718*/ 	.word	0x000079e0
        /*071c*/ 	.word	0x00000007
        /*0720*/ 	.word	0x00000000
        /*0724*/ 	.short	0x010a
        /*0726*/ 	.byte	0x3f
	.zero		1


	//   ....[107]....
        /*0728*/ 	.word	0x00007a70
        /*072c*/ 	.word	0x00000006
        /*0730*/ 	.word	0x00000000
        /*0734*/ 	.short	0x010a
        /*0736*/ 	.byte	0x3f
	.zero		1


	//   ....[108]....
        /*0738*/ 	.word	0x00007b00
        /*073c*/ 	.word	0x00000007
        /*0740*/ 	.word	0x00000000
        /*0744*/ 	.short	0x010a
        /*0746*/ 	.byte	0x3f
	.zero		1


	//   ....[109]....
        /*0748*/ 	.word	0x00007b90
        /*074c*/ 	.word	0x00000006
        /*0750*/ 	.word	0x00000000
        /*0754*/ 	.short	0x010a
        /*0756*/ 	.byte	0x3f
	.zero		1


	//   ....[110]....
        /*0758*/ 	.word	0x00007c20
        /*075c*/ 	.word	0x00000007
        /*0760*/ 	.word	0x00000000
        /*0764*/ 	.short	0x010a
        /*0766*/ 	.byte	0x3f
	.zero		1


	//   ....[111]....
        /*0768*/ 	.word	0x00007cb0
        /*076c*/ 	.word	0x00000006
        /*0770*/ 	.word	0x00000000
        /*0774*/ 	.short	0x010a
        /*0776*/ 	.byte	0x3f
	.zero		1


	//   ....[112]....
        /*0778*/ 	.word	0x00007d40
        /*077c*/ 	.word	0x00000007
        /*0780*/ 	.word	0x00000000
        /*0784*/ 	.short	0x010a
        /*0786*/ 	.byte	0x3f
	.zero		1


	//   ....[113]....
        /*0788*/ 	.word	0x00007dd0
        /*078c*/ 	.word	0x00000006
        /*0790*/ 	.word	0x00000000
        /*0794*/ 	.short	0x010a
        /*0796*/ 	.byte	0x3f
	.zero		1


	//   ....[114]....
        /*0798*/ 	.word	0x00007e60
        /*079c*/ 	.word	0x00000007
        /*07a0*/ 	.word	0x00000000
        /*07a4*/ 	.short	0x010a
        /*07a6*/ 	.byte	0x3f
	.zero		1


	//   ....[115]....
        /*07a8*/ 	.word	0x00007ef0
        /*07ac*/ 	.word	0x00000006
        /*07b0*/ 	.word	0x00000000
        /*07b4*/ 	.short	0x010a
        /*07b6*/ 	.byte	0x3f
	.zero		1


	//   ....[116]....
        /*07b8*/ 	.word	0x00007f80
        /*07bc*/ 	.word	0x00000007
        /*07c0*/ 	.word	0x00000000
        /*07c4*/ 	.short	0x010a
        /*07c6*/ 	.byte	0x3f
	.zero		1


	//   ....[117]....
        /*07c8*/ 	.word	0x00008010
        /*07cc*/ 	.word	0x00000006
        /*07d0*/ 	.word	0x00000000
        /*07d4*/ 	.short	0x010a
        /*07d6*/ 	.byte	0x3f
	.zero		1


	//   ....[118]....
        /*07d8*/ 	.word	0x000080a0
        /*07dc*/ 	.word	0x00000007
        /*07e0*/ 	.word	0x00000000
        /*07e4*/ 	.short	0x010a
        /*07e6*/ 	.byte	0x3f
	.zero		1


	//   ....[119]....
        /*07e8*/ 	.word	0x00008130
        /*07ec*/ 	.word	0x00000006
        /*07f0*/ 	.word	0x00000000
        /*07f4*/ 	.short	0x010a
        /*07f6*/ 	.byte	0x3f
	.zero		1


	//   ....[120]....
        /*07f8*/ 	.word	0x000081c0
        /*07fc*/ 	.word	0x00000005
        /*0800*/ 	.word	0x00000000
        /*0804*/ 	.short	0x010a
        /*0806*/ 	.byte	0x3f
	.zero		1


	//   ....[121]....
        /*0808*/ 	.word	0x00008230
        /*080c*/ 	.word	0x00000009
        /*0810*/ 	.word	0x00000000
        /*0814*/ 	.short	0x010a
        /*0816*/ 	.byte	0x3f
	.zero		1


	//   ....[122]....
        /*0818*/ 	.word	0x00008290
        /*081c*/ 	.word	0x0000000b
        /*0820*/ 	.word	0x00000000
        /*0824*/ 	.short	0x010a
        /*0826*/ 	.byte	0x3f
	.zero		1


	//   ....[123]....
        /*0828*/ 	.word	0x00008360
        /*082c*/ 	.word	0x00000012
        /*0830*/ 	.word	0x00000128
        /*0834*/ 	.short	0x010a
        /*0836*/ 	.byte	0x3f
	.zero		1


	//   ....[124]....
        /*0838*/ 	.word	0x00008430
        /*083c*/ 	.word	0x00000007
        /*0840*/ 	.word	0x00000000
        /*0844*/ 	.short	0x010a
        /*0846*/ 	.byte	0x3f
	.zero		1


	//   ....[125]....
        /*0848*/ 	.word	0x00008480
        /*084c*/ 	.word	0x00000006
        /*0850*/ 	.word	0x00000000
        /*0854*/ 	.short	0x010a
        /*0856*/ 	.byte	0x3f
	.zero		1


	//   ....[126]....
        /*0858*/ 	.word	0x000084d0
        /*085c*/ 	.word	0x00000007
        /*0860*/ 	.word	0x00000000
        /*0864*/ 	.short	0x010a
        /*0866*/ 	.byte	0x3f
	.zero		1


	//   ....[127]....
        /*0868*/ 	.word	0x00008520
        /*086c*/ 	.word	0x00000006
        /*0870*/ 	.word	0x00000000
        /*0874*/ 	.short	0x010a
        /*0876*/ 	.byte	0x3f
	.zero		1


	//   ....[128]....
        /*0878*/ 	.word	0x00008570
        /*087c*/ 	.word	0x00000007
        /*0880*/ 	.word	0x00000000
        /*0884*/ 	.short	0x010a
        /*0886*/ 	.byte	0x3f
	.zero		1


	//   ....[129]....
        /*0888*/ 	.word	0x000085c0
        /*088c*/ 	.word	0x00000006
        /*0890*/ 	.word	0x00000000
        /*0894*/ 	.short	0x010a
        /*0896*/ 	.byte	0x3f
	.zero		1


	//   ....[130]....
        /*0898*/ 	.word	0x00008610
        /*089c*/ 	.word	0x00000007
        /*08a0*/ 	.word	0x00000000
        /*08a4*/ 	.short	0x010a
        /*08a6*/ 	.byte	0x3f
	.zero		1


	//   ....[131]....
        /*08a8*/ 	.word	0x00008660
        /*08ac*/ 	.word	0x00000006
        /*08b0*/ 	.word	0x00000000
        /*08b4*/ 	.short	0x010a
        /*08b6*/ 	.byte	0x3f
	.zero		1


	//   ....[132]....
        /*08b8*/ 	.word	0x000086b0
        /*08bc*/ 	.word	0x00000007
        /*08c0*/ 	.word	0x00000000
        /*08c4*/ 	.short	0x010a
        /*08c6*/ 	.byte	0x3f
	.zero		1


	//   ....[133]....
        /*08c8*/ 	.word	0x00008700
        /*08cc*/ 	.word	0x00000006
        /*08d0*/ 	.word	0x00000000
        /*08d4*/ 	.short	0x010a
        /*08d6*/ 	.byte	0x3f
	.zero		1


	//   ....[134]....
        /*08d8*/ 	.word	0x00008750
        /*08dc*/ 	.word	0x00000007
        /*08e0*/ 	.word	0x00000000
        /*08e4*/ 	.short	0x010a
        /*08e6*/ 	.byte	0x3f
	.zero		1


	//   ....[135]....
        /*08e8*/ 	.word	0x000087a0
        /*08ec*/ 	.word	0x00000006
        /*08f0*/ 	.word	0x00000000
        /*08f4*/ 	.short	0x010a
        /*08f6*/ 	.byte	0x3f
	.zero		1


	//   ....[136]....
        /*08f8*/ 	.word	0x000087f0
        /*08fc*/ 	.word	0x00000007
        /*0900*/ 	.word	0x00000000
        /*0904*/ 	.short	0x010a
        /*0906*/ 	.byte	0x3f
	.zero		1


	//   ....[137]....
        /*0908*/ 	.word	0x00008840
        /*090c*/ 	.word	0x00000006
        /*0910*/ 	.word	0x00000000
        /*0914*/ 	.short	0x010a
        /*0916*/ 	.byte	0x3f
	.zero		1


	//   ....[138]....
        /*0918*/ 	.word	0x00008890
        /*091c*/ 	.word	0x00000007
        /*0920*/ 	.word	0x00000000
        /*0924*/ 	.short	0x010a
        /*0926*/ 	.byte	0x3f
	.zero		1


	//   ....[139]....
        /*0928*/ 	.word	0x000088e0
        /*092c*/ 	.word	0x00000006
        /*0930*/ 	.word	0x00000000
        /*0934*/ 	.short	0x010a
        /*0936*/ 	.byte	0x3f
	.zero		1


	//   ....[140]....
        /*0938*/ 	.word	0x00008930
        /*093c*/ 	.word	0x00000007
        /*0940*/ 	.word	0x00000000
        /*0944*/ 	.short	0x010a
        /*0946*/ 	.byte	0x3f
	.zero		1


	//   ....[141]....
        /*0948*/ 	.word	0x00008980
        /*094c*/ 	.word	0x00000006
        /*0950*/ 	.word	0x00000000
        /*0954*/ 	.short	0x010a
        /*0956*/ 	.byte	0x3f
	.zero		1


	//   ....[142]....
        /*0958*/ 	.word	0x000089d0
        /*095c*/ 	.word	0x00000007
        /*0960*/ 	.word	0x00000000
        /*0964*/ 	.short	0x010a
        /*0966*/ 	.byte	0x3f
	.zero		1


	//   ....[143]....
        /*0968*/ 	.word	0x00008a20
        /*096c*/ 	.word	0x00000006
        /*0970*/ 	.word	0x00000000
        /*0974*/ 	.short	0x010a
        /*0976*/ 	.byte	0x3f
	.zero		1


	//   ....[144]....
        /*0978*/ 	.word	0x00008a70
        /*097c*/ 	.word	0x00000007
        /*0980*/ 	.word	0x00000000
        /*0984*/ 	.short	0x010a
        /*0986*/ 	.byte	0x3f
	.zero		1


	//   ....[145]....
        /*0988*/ 	.word	0x00008ac0
        /*098c*/ 	.word	0x00000006
        /*0990*/ 	.word	0x00000000
        /*0994*/ 	.short	0x010a
        /*0996*/ 	.byte	0x3f
	.zero		1


	//   ....[146]....
        /*0998*/ 	.word	0x00008b10
        /*099c*/ 	.word	0x00000007
        /*09a0*/ 	.word	0x00000000
        /*09a4*/ 	.short	0x010a
        /*09a6*/ 	.byte	0x3f
	.zero		1


	//   ....[147]....
        /*09a8*/ 	.word	0x00008b60
        /*09ac*/ 	.word	0x00000006
        /*09b0*/ 	.word	0x00000000
        /*09b4*/ 	.short	0x010a
        /*09b6*/ 	.byte	0x3f
	.zero		1


	//   ....[148]....
        /*09b8*/ 	.word	0x00008bb0
        /*09bc*/ 	.word	0x00000007
        /*09c0*/ 	.word	0x00000000
        /*09c4*/ 	.short	0x010a
        /*09c6*/ 	.byte	0x3f
	.zero		1


	//   ....[149]....
        /*09c8*/ 	.word	0x00008c00
        /*09cc*/ 	.word	0x00000006
        /*09d0*/ 	.word	0x00000000
        /*09d4*/ 	.short	0x010a
        /*09d6*/ 	.byte	0x3f
	.zero		1


	//   ....[150]....
        /*09d8*/ 	.word	0x00008c50
        /*09dc*/ 	.word	0x00000007
        /*09e0*/ 	.word	0x00000000
        /*09e4*/ 	.short	0x010a
        /*09e6*/ 	.byte	0x3f
	.zero		1


	//   ....[151]....
        /*09e8*/ 	.word	0x00008ca0
        /*09ec*/ 	.word	0x00000006
        /*09f0*/ 	.word	0x00000000
        /*09f4*/ 	.short	0x010a
        /*09f6*/ 	.byte	0x3f
	.zero		1


	//   ....[152]....
        /*09f8*/ 	.word	0x00008cf0
        /*09fc*/ 	.word	0x00000007
        /*0a00*/ 	.word	0x00000000
        /*0a04*/ 	.short	0x010a
        /*0a06*/ 	.byte	0x3f
	.zero		1


	//   ....[153]....
        /*0a08*/ 	.word	0x00008d40
        /*0a0c*/ 	.word	0x00000006
        /*0a10*/ 	.word	0x00000000
        /*0a14*/ 	.short	0x010a
        /*0a16*/ 	.byte	0x3f
	.zero		1


	//   ....[154]....
        /*0a18*/ 	.word	0x00008d90
        /*0a1c*/ 	.word	0x00000007
        /*0a20*/ 	.word	0x00000000
        /*0a24*/ 	.short	0x010a
        /*0a26*/ 	.byte	0x3f
	.zero		1


	//   ....[155]....
        /*0a28*/ 	.word	0x00008de0
        /*0a2c*/ 	.word	0x00000006
        /*0a30*/ 	.word	0x00000000
        /*0a34*/ 	.short	0x010a
        /*0a36*/ 	.byte	0x3f
	.zero		1


	//   ....[156]....
        /*0a38*/ 	.word	0x00008e30
        /*0a3c*/ 	.word	0x00000007
        /*0a40*/ 	.word	0x00000000
        /*0a44*/ 	.short	0x010a
        /*0a46*/ 	.byte	0x3f
	.zero		1


	//   ....[157]....
        /*0a48*/ 	.word	0x00008e80
        /*0a4c*/ 	.word	0x00000006
        /*0a50*/ 	.word	0x00000000
        /*0a54*/ 	.short	0x010a
        /*0a56*/ 	.byte	0x3f
	.zero		1


	//   ....[158]....
        /*0a58*/ 	.word	0x00008ed0
        /*0a5c*/ 	.word	0x00000007
        /*0a60*/ 	.word	0x00000000
        /*0a64*/ 	.short	0x010a
        /*0a66*/ 	.byte	0x3f
	.zero		1


	//   ....[159]....
        /*0a68*/ 	.word	0x00008f20
        /*0a6c*/ 	.word	0x00000006
        /*0a70*/ 	.word	0x00000000
        /*0a74*/ 	.short	0x010a
        /*0a76*/ 	.byte	0x3f
	.zero		1


	//----- nvinfo : EIATTR_NUM_MBARRIERS
	.align		4
.L_28:
        /*0a78*/ 	.byte	0x03, 0x38
        /*0a7a*/ 	.short	0x004c


	//----- nvinfo : EIATTR_EXIT_INSTR_OFFSETS
	.align		4
        /*0a7c*/ 	.byte	0x04, 0x1c
        /*0a7e*/ 	.short	(.L_30 - .L_29)


	//   ....[0]....
.L_29:
        /*0a80*/ 	.word	0x00000da0


	//   ....[1]....
        /*0a84*/ 	.word	0x00001580


	//   ....[2]....
        /*0a88*/ 	.word	0x000058f0


	//   ....[3]....
        /*0a8c*/ 	.word	0x00005e50


	//   ....[4]....
        /*0a90*/ 	.word	0x00008210


	//----- nvinfo : EIATTR_MAX_THREADS
	.align		4
.L_30:
        /*0a94*/ 	.byte	0x04, 0x05
        /*0a96*/ 	.short	(.L_32 - .L_31)
.L_31:
        /*0a98*/ 	.word	0x00000180
        /*0a9c*/ 	.word	0x00000001
        /*0aa0*/ 	.word	0x00000001


	//----- nvinfo : EIATTR_CRS_STACK_SIZE
	.align		4
.L_32:
        /*0aa4*/ 	.byte	0x04, 0x1e
        /*0aa6*/ 	.short	(.L_34 - .L_33)
.L_33:
        /*0aa8*/ 	.word	0x00000000


	//----- nvinfo : EIATTR_CBANK_PARAM_SIZE
	.align		4
.L_34:
        /*0aac*/ 	.byte	0x03, 0x19
        /*0aae*/ 	.short	0x0470


	//----- nvinfo : EIATTR_PARAM_CBANK
	.align		4
        /*0ab0*/ 	.byte	0x04, 0x0a
        /*0ab2*/ 	.short	(.L_36 - .L_35)
	.align		4
.L_35:
        /*0ab4*/ 	.word	index@(.nv.constant0._ZN7cutlass13device_kernelINS_4gemm6kernel13GemmUniversalIN4cute5tupleIJiiiiEEENS1_10collective13CollectiveMmaINS1_37MainloopSm90TmaGmmaWarpSpecializedFP8ILi37ENS5_IJNS4_1CILi2EEENSA_ILi4EEENSA_ILi1EEEEEENS1_35KernelTmaWarpSpecializedCooperativeEEENS5_IJNSA_ILi128EEENSA_ILi64EEENSA_ILi32EEEEEENS_12float_e4m3_tENS5_IJlSD_lEEESL_SM_NS4_8TiledMMAINS4_8MMA_AtomIJNS4_4SM904GMMA30MMA_64x64x32_F32E4M3E4M3_SS_TNILNSQ_7ScaleInE1ELSS_1EEEEEENS4_6LayoutINS5_IJSB_SD_SD_EEENS5_IJSD_NSA_ILi0EEESX_EEEEENS5_IJNS4_10UnderscoreES10_S10_EEEEENS4_23SM90_TMA_LOAD_MULTICASTENS4_14ComposedLayoutINS4_7SwizzleILi1ELi4ELi3EEENS4_18smem_ptr_flag_bitsILi8EEENSV_INS5_IJNSA_ILi8EEESJ_EEENS5_IJSJ_SD_EEEEEEEvNS4_8identityES13_S1D_vS1E_EENS_8epilogue10collective6detail29Sm90TmaWarpSpecializedAdapterINS1H_15DefaultEpilogueISL_SM_SM_NS1G_6thread17LinearCombinationISL_Li1EffLNS1L_9ScaleType4KindE0ELNS_15FloatRoundStyleE2ESL_EENS1_15EpilogueDefaultEEEEEvvEEEEvNT_6ParamsE)
        /*0ab8*/ 	.short	0x0210
        /*0aba*/ 	.short	0x0470


	//----- nvinfo : EIATTR_SW_WAR
	.align		4
.L_36:
        /*0abc*/ 	.byte	0x04, 0x36
        /*0abe*/ 	.short	(.L_38 - .L_37)
.L_37:
        /*0ac0*/ 	.word	0x00000008
.L_38:


//--------------------- .nv.callgraph             --------------------------
	.section	.nv.callgraph,"",@"SHT_CUDA_CALLGRAPH"
	.align	4
	.sectionentsize	8
	.align		4
        /*0000*/ 	.word	0x00000000
	.align		4
        /*0004*/ 	.word	0xffffffff
	.align		4
        /*0008*/ 	.word	0x00000000
	.align		4
        /*000c*/ 	.word	0xfffffffe
	.align		4
        /*0010*/ 	.word	0x00000000
	.align		4
        /*0014*/ 	.word	0xfffffffd
	.align		4
        /*0018*/ 	.word	0x00000000
	.align		4
        /*001c*/ 	.word	0xfffffffc


//--------------------- .nv.constant4             --------------------------
	.section	.nv.constant4,"a",@progbits
	.align	8
	.align		8
.nv.constant4:
        /*0000*/ 	.dword	_ZN40_INTERNAL_901ca614_4_k_cu_c350e200_255834cuda3std3__45__cpo5beginE
	.align		8
        /*0008*/ 	.dword	_ZN40_INTERNAL_901ca614_4_k_cu_c350e200_255834cuda3std3__45__cpo3endE
	.align		8
        /*0010*/ 	.dword	_ZN40_INTERNAL_901ca614_4_k_cu_c350e200_255834cuda3std3__45__cpo6cbeginE
	.align		8
        /*0018*/ 	.dword	_ZN40_INTERNAL_901ca614_4_k_cu_c350e200_255834cuda3std3__45__cpo4cendE
	.align		8
        /*0020*/ 	.dword	_ZN40_INTERNAL_901ca614_4_k_cu_c350e200_255834cuda3std3__442_GLOBAL__N__901ca614_4_k_cu_c350e200_255836ignoreE
	.align		8
        /*0028*/ 	.dword	_ZN40_INTERNAL_901ca614_4_k_cu_c350e200_255834cuda3std3__419piecewise_constructE
	.align		8
        /*0030*/ 	.dword	_ZN40_INTERNAL_901ca614_4_k_cu_c350e200_255834cuda3std3__48in_placeE
	.align		8
        /*0038*/ 	.dword	_ZN40_INTERNAL_901ca614_4_k_cu_c350e200_255834cuda3std6ranges3__45__cpo4swapE
	.align		8
        /*0040*/ 	.dword	_ZN40_INTERNAL_901ca614_4_k_cu_c350e200_255834cuda3std6ranges3__45__cpo9iter_moveE
	.align		8
        /*0048*/ 	.dword	_ZN40_INTERNAL_901ca614_4_k_cu_c350e200_255834cute7productE
	.align		8
        /*0050*/ 	.dword	_ZN40_INTERNAL_901ca614_4_k_cu_c350e200_255834cute1_E


//--------------------- .text._ZN7cutlass13device_kernelINS_4gemm6kernel13GemmUniversalIN4cute5tupleIJiiiiEEENS1_10collective13CollectiveMmaINS1_37MainloopSm90TmaGmmaWarpSpecializedFP8ILi37ENS5_IJNS4_1CILi2EEENSA_ILi4EEENSA_ILi1EEEEEENS1_35KernelTmaWarpSpecializedCooperativeEEENS5_IJNSA_ILi128EEENSA_ILi64EEENSA_ILi32EEEEEENS_12float_e4m3_tENS5_IJlSD_lEEESL_SM_NS4_8TiledMMAINS4_8MMA_AtomIJNS4_4SM904GMMA30MMA_64x64x32_F32E4M3E4M3_SS_TNILNSQ_7ScaleInE1ELSS_1EEEEEENS4_6LayoutINS5_IJSB_SD_SD_EEENS5_IJSD_NSA_ILi0EEESX_EEEEENS5_IJNS4_10UnderscoreES10_S10_EEEEENS4_23SM90_TMA_LOAD_MULTICASTENS4_14ComposedLayoutINS4_7SwizzleILi1ELi4ELi3EEENS4_18smem_ptr_flag_bitsILi8EEENSV_INS5_IJNSA_ILi8EEESJ_EEENS5_IJSJ_SD_EEEEEEEvNS4_8identityES13_S1D_vS1E_EENS_8epilogue10collective6detail29Sm90TmaWarpSpecializedAdapterINS1H_15DefaultEpilogueISL_SM_SM_NS1G_6thread17LinearCombinationISL_Li1EffLNS1L_9ScaleType4KindE0ELNS_15FloatRoundStyleE2ESL_EENS1_15EpilogueDefaultEEEEEvvEEEEvNT_6ParamsE --------------------------
	.section	.text._ZN7cutlass13device_kernelINS_4gemm6kernel13GemmUniversalIN4cute5tupleIJiiiiEEENS1_10collective13CollectiveMmaINS1_37MainloopSm90TmaGmmaWarpSpecializedFP8ILi37ENS5_IJNS4_1CILi2EEENSA_ILi4EEENSA_ILi1EEEEEENS1_35KernelTmaWarpSpecializedCooperativeEEENS5_IJNSA_ILi128EEENSA_ILi64EEENSA_ILi32EEEEEENS_12float_e4m3_tENS5_IJlSD_lEEESL_SM_NS4_8TiledMMAINS4_8MMA_AtomIJNS4_4SM904GMMA30MMA_64x64x32_F32E4M3E4M3_SS_TNILNSQ_7ScaleInE1ELSS_1EEEEEENS4_6LayoutINS5_IJSB_SD_SD_EEENS5_IJSD_NSA_ILi0EEESX_EEEEENS5_IJNS4_10UnderscoreES10_S10_EEEEENS4_23SM90_TMA_LOAD_MULTICASTENS4_14ComposedLayoutINS4_7SwizzleILi1ELi4ELi3EEENS4_18smem_ptr_flag_bitsILi8EEENSV_INS5_IJNSA_ILi8EEESJ_EEENS5_IJSJ_SD_EEEEEEEvNS4_8identityES13_S1D_vS1E_EENS_8epilogue10collective6detail29Sm90TmaWarpSpecializedAdapterINS1H_15DefaultEpilogueISL_SM_SM_NS1G_6thread17LinearCombinationISL_Li1EffLNS1L_9ScaleType4KindE0ELNS_15FloatRoundStyleE2ESL_EENS1_15EpilogueDefaultEEEEEvvEEEEvNT_6ParamsE,"ax",@progbits
	.align	128
.text._ZN7cutlass13device_kernelINS_4gemm6kernel13GemmUniversalIN4cute5tupleIJiiiiEEENS1_10collective13CollectiveMmaINS1_37MainloopSm90TmaGmmaWarpSpecializedFP8ILi37ENS5_IJNS4_1CILi2EEENSA_ILi4EEENSA_ILi1EEEEEENS1_35KernelTmaWarpSpecializedCooperativeEEENS5_IJNSA_ILi128EEENSA_ILi64EEENSA_ILi32EEEEEENS_12float_e4m3_tENS5_IJlSD_lEEESL_SM_NS4_8TiledMMAINS4_8MMA_AtomIJNS4_4SM904GMMA30MMA_64x64x32_F32E4M3E4M3_SS_TNILNSQ_7ScaleInE1ELSS_1EEEEEENS4_6LayoutINS5_IJSB_SD_SD_EEENS5_IJSD_NSA_ILi0EEESX_EEEEENS5_IJNS4_10UnderscoreES10_S10_EEEEENS4_23SM90_TMA_LOAD_MULTICASTENS4_14ComposedLayoutINS4_7SwizzleILi1ELi4ELi3EEENS4_18smem_ptr_flag_bitsILi8EEENSV_INS5_IJNSA_ILi8EEESJ_EEENS5_IJSJ_SD_EEEEEEEvNS4_8identityES13_S1D_vS1E_EENS_8epilogue10collective6detail29Sm90TmaWarpSpecializedAdapterINS1H_15DefaultEpilogueISL_SM_SM_NS1G_6thread17LinearCombinationISL_Li1EffLNS1L_9ScaleType4KindE0ELNS_15FloatRoundStyleE2ESL_EENS1_15EpilogueDefaultEEEEEvvEEEEvNT_6ParamsE:
        .type           _ZN7cutlass13device_kernelINS_4gemm6kernel13GemmUniversalIN4cute5tupleIJiiiiEEENS1_10collective13CollectiveMmaINS1_37MainloopSm90TmaGmmaWarpSpecializedFP8ILi37ENS5_IJNS4_1CILi2EEENSA_ILi4EEENSA_ILi1EEEEEENS1_35KernelTmaWarpSpecializedCooperativeEEENS5_IJNSA_ILi128EEENSA_ILi64EEENSA_ILi32EEEEEENS_12float_e4m3_tENS5_IJlSD_lEEESL_SM_NS4_8TiledMMAINS4_8MMA_AtomIJNS4_4SM904GMMA30MMA_64x64x32_F32E4M3E4M3_SS_TNILNSQ_7ScaleInE1ELSS_1EEEEEENS4_6LayoutINS5_IJSB_SD_SD_EEENS5_IJSD_NSA_ILi0EEESX_EEEEENS5_IJNS4_10UnderscoreES10_S10_EEEEENS4_23SM90_TMA_LOAD_MULTICASTENS4_14ComposedLayoutINS4_7SwizzleILi1ELi4ELi3EEENS4_18smem_ptr_flag_bitsILi8EEENSV_INS5_IJNSA_ILi8EEESJ_EEENS5_IJSJ_SD_EEEEEEEvNS4_8identityES13_S1D_vS1E_EENS_8epilogue10collective6detail29Sm90TmaWarpSpecializedAdapterINS1H_15DefaultEpilogueISL_SM_SM_NS1G_6thread17LinearCombinationISL_Li1EffLNS1L_9ScaleType4KindE0ELNS_15FloatRoundStyleE2ESL_EENS1_15EpilogueDefaultEEEEEvvEEEEvNT_6ParamsE,@function
        .size           _ZN7cutlass13device_kernelINS_4gemm6kernel13GemmUniversalIN4cute5tupleIJiiiiEEENS1_10collective13CollectiveMmaINS1_37MainloopSm90TmaGmmaWarpSpecializedFP8ILi37ENS5_IJNS4_1CILi2EEENSA_ILi4EEENSA_ILi1EEEEEENS1_35KernelTmaWarpSpecializedCooperativeEEENS5_IJNSA_ILi128EEENSA_ILi64EEENSA_ILi32EEEEEENS_12float_e4m3_tENS5_IJlSD_lEEESL_SM_NS4_8TiledMMAINS4_8MMA_AtomIJNS4_4SM904GMMA30MMA_64x64x32_F32E4M3E4M3_SS_TNILNSQ_7ScaleInE1ELSS_1EEEEEENS4_6LayoutINS5_IJSB_SD_SD_EEENS5_IJSD_NSA_ILi0EEESX_EEEEENS5_IJNS4_10UnderscoreES10_S10_EEEEENS4_23SM90_TMA_LOAD_MULTICASTENS4_14ComposedLayoutINS4_7SwizzleILi1ELi4ELi3EEENS4_18smem_ptr_flag_bitsILi8EEENSV_INS5_IJNSA_ILi8EEESJ_EEENS5_IJSJ_SD_EEEEEEEvNS4_8identityES13_S1D_vS1E_EENS_8epilogue10collective6detail29Sm90TmaWarpSpecializedAdapterINS1H_15DefaultEpilogueISL_SM_SM_NS1G_6thread17LinearCombinationISL_Li1EffLNS1L_9ScaleType4KindE0ELNS_15FloatRoundStyleE2ESL_EENS1_15EpilogueDefaultEEEEEvvEEEEvNT_6ParamsE,(.L_x_209 - _ZN7cutlass13device_kernelINS_4gemm6kernel13GemmUniversalIN4cute5tupleIJiiiiEEENS1_10collective13CollectiveMmaINS1_37MainloopSm90TmaGmmaWarpSpecializedFP8ILi37ENS5_IJNS4_1CILi2EEENSA_ILi4EEENSA_ILi1EEEEEENS1_35KernelTmaWarpSpecializedCooperativeEEENS5_IJNSA_ILi128EEENSA_ILi64EEENSA_ILi32EEEEEENS_12float_e4m3_tENS5_IJlSD_lEEESL_SM_NS4_8TiledMMAINS4_8MMA_AtomIJNS4_4SM904GMMA30MMA_64x64x32_F32E4M3E4M3_SS_TNILNSQ_7ScaleInE1ELSS_1EEEEEENS4_6LayoutINS5_IJSB_SD_SD_EEENS5_IJSD_NSA_ILi0EEESX_EEEEENS5_IJNS4_10UnderscoreES10_S10_EEEEENS4_23SM90_TMA_LOAD_MULTICASTENS4_14ComposedLayoutINS4_7SwizzleILi1ELi4ELi3EEENS4_18smem_ptr_flag_bitsILi8EEENSV_INS5_IJNSA_ILi8EEESJ_EEENS5_IJSJ_SD_EEEEEEEvNS4_8identityES13_S1D_vS1E_EENS_8epilogue10collective6detail29Sm90TmaWarpSpecializedAdapterINS1H_15DefaultEpilogueISL_SM_SM_NS1G_6thread17LinearCombinationISL_Li1EffLNS1L_9ScaleType4KindE0ELNS_15FloatRoundStyleE2ESL_EENS1_15EpilogueDefaultEEEEEvvEEEEvNT_6ParamsE)
        .other          _ZN7cutlass13device_kernelINS_4gemm6kernel13GemmUniversalIN4cute5tupleIJiiiiEEENS1_10collective13CollectiveMmaINS1_37MainloopSm90TmaGmmaWarpSpecializedFP8ILi37ENS5_IJNS4_1CILi2EEENSA_ILi4EEENSA_ILi1EEEEEENS1_35KernelTmaWarpSpecializedCooperativeEEENS5_IJNSA_ILi128EEENSA_ILi64EEENSA_ILi32EEEEEENS_12float_e4m3_tENS5_IJlSD_lEEESL_SM_NS4_8TiledMMAINS4_8MMA_AtomIJNS4_4SM904GMMA30MMA_64x64x32_F32E4M3E4M3_SS_TNILNSQ_7ScaleInE1ELSS_1EEEEEENS4_6LayoutINS5_IJSB_SD_SD_EEENS5_IJSD_NSA_ILi0EEESX_EEEEENS5_IJNS4_10UnderscoreES10_S10_EEEEENS4_23SM90_TMA_LOAD_MULTICASTENS4_14ComposedLayoutINS4_7SwizzleILi1ELi4ELi3EEENS4_18smem_ptr_flag_bitsILi8EEENSV_INS5_IJNSA_ILi8EEESJ_EEENS5_IJSJ_SD_EEEEEEEvNS4_8identityES13_S1D_vS1E_EENS_8epilogue10collective6detail29Sm90TmaWarpSpecializedAdapterINS1H_15DefaultEpilogueISL_SM_SM_NS1G_6thread17LinearCombinationISL_Li1EffLNS1L_9ScaleType4KindE0ELNS_15FloatRoundStyleE2ESL_EENS1_15EpilogueDefaultEEEEEvvEEEEvNT_6ParamsE,@"STO_CUDA_ENTRY STV_DEFAULT"
_ZN7cutlass13device_kernelINS_4gemm6kernel13GemmUniversalIN4cute5tupleIJiiiiEEENS1_10collective13CollectiveMmaINS1_37MainloopSm90TmaGmmaWarpSpecializedFP8ILi37ENS5_IJNS4_1CILi2EEENSA_ILi4EEENSA_ILi1EEEEEENS1_35KernelTmaWarpSpecializedCooperativeEEENS5_IJNSA_ILi128EEENSA_ILi64EEENSA_ILi32EEEEEENS_12float_e4m3_tENS5_IJlSD_lEEESL_SM_NS4_8TiledMMAINS4_8MMA_AtomIJNS4_4SM904GMMA30MMA_64x64x32_F32E4M3E4M3_SS_TNILNSQ_7ScaleInE1ELSS_1EEEEEENS4_6LayoutINS5_IJSB_SD_SD_EEENS5_IJSD_NSA_ILi0EEESX_EEEEENS5_IJNS4_10UnderscoreES10_S10_EEEEENS4_23SM90_TMA_LOAD_MULTICASTENS4_14ComposedLayoutINS4_7SwizzleILi1ELi4ELi3EEENS4_18smem_ptr_flag_bitsILi8EEENSV_INS5_IJNSA_ILi8EEESJ_EEENS5_IJSJ_SD_EEEEEEEvNS4_8identityES13_S1D_vS1E_EENS_8epilogue10collective6detail29Sm90TmaWarpSpecializedAdapterINS1H_15DefaultEpilogueISL_SM_SM_NS1G_6thread17LinearCombinationISL_Li1EffLNS1L_9ScaleType4KindE0ELNS_15FloatRoundStyleE2ESL_EENS1_15EpilogueDefaultEEEEEvvEEEEvNT_6ParamsE:
[----:B------:R-:W-:Y:S01]  /*0000*/  LDC R1, c[0x0][0x28] ;  /* 0x00000a00ff017b82 */ /* 0x000fe20000000800 */
[----:B------:R-:W0:Y:S01]  /*0010*/  S2R R0, SR_TID.X ;  /* 0x0000000000007919 */ /* 0x000e220000002100 */
[----:B------:R-:W-:Y:S01]  /*0020*/  ELECT P0, URZ, PT ;  /* 0x00000000003f782f */ /* 0x000fe20003800000 */
[----:B------:R-:W-:Y:S01]  /*0030*/  BSSY B0, `(.L_x_0) ;  /* 0x000000f000007945 */ /* 0x000fe20003800000 */
[--C-:B0-----:R-:W-:Y:S02]  /*0040*/  SHF.R.U32.HI R2, RZ, 0x5, R0.reuse ;  /* 0x00000005ff027819 */ /* 0x101fe40000011600 */
[----:B------:R-:W-:-:S03]  /*0050*/  SHF.R.U32.HI R3, RZ, 0x7, R0 ;  /* 0x00000007ff037819 */ /* 0x000fc60000011600 */
[----:B------:R-:W0:Y:S04]  /*0060*/  SHFL.IDX PT, R7, R2, RZ, 0x1f ;  /* 0x00001fff02077589 */ /* 0x000e2800000e0000 */
[----:B------:R1:W2:Y:S01]  /*0070*/  SHFL.IDX PT, R4, R3, RZ, 0x1f ;  /* 0x00001fff03047589 */ /* 0x0002a200000e0000 */
[----:B0-----:R-:W-:-:S13]  /*0080*/  ISETP.NE.OR P0, PT, R7, RZ, !P0 ;  /* 0x000000ff0700720c */ /* 0x001fda0004705670 */
[----:B-12---:R-:W-:Y:S05]  /*0090*/  @P0 BRA `(.L_x_1) ;  /* 0x0000000000200947 */ /* 0x006fea0003800000 */
[----:B------:R-:W-:Y:S02]  /*00a0*/  ULDC.64 UR4, c[0x0][0x198] ;  /* 0x0000660000047ab9 */ /* 0x000fe40000000a00 */
[----:B------:R-:W-:Y:S02]  /*00b0*/  UIADD3 UR6, UP0, UR4, 0xf0, URZ ;  /* 0x000000f004067890 */ /* 0x000fe4000ff1e03f */
[----:B------:R-:W-:Y:S02]  /*00c0*/  UIADD3 UR4, UP1, UR4, 0x1f0, URZ ;  /* 0x000001f004047890 */ /* 0x000fe4000ff3e03f */
[----:B------:R-:W-:Y:S02]  /*00d0*/  UIADD3.X UR7, URZ, UR5, URZ, UP0, !UPT ;  /* 0x000000053f077290 */ /* 0x000fe400087fe43f */
[----:B------:R-:W-:-:S07]  /*00e0*/  UIADD3.X UR5, URZ, UR5, URZ, UP1, !UPT ;  /* 0x000000053f057290 */ /* 0x000fce0008ffe43f */
[----:B------:R0:W-:Y:S02]  /*00f0*/  UTMACCTL.PF [UR6] ;  /* 0x00000000060079b9 */ /* 0x0001e40008040000 */
[----:B------:R0:W-:Y:S02]  /*0100*/  UTMACCTL.PF [UR4] ;  /* 0x00000000040079b9 */ /* 0x0001e40008040000 */
[----:B0-----:R-:W-:Y:S01]  /*0110*/  NOP ;  /* 0x0000000000007918 */ /* 0x001fe20000000000 */
.L_x_1:
[----:B------:R-:W-:Y:S05]  /*0120*/  BSYNC B0 ;  /* 0x0000000000007941 */ /* 0x000fea0003800000 */
.L_x_0:
[----:B------:R-:W0:Y:S02]  /*0130*/  SHFL.IDX PT, R3, R2, RZ, 0x1f ;  /* 0x00001fff02037589 */ /* 0x000e2400000e0000 */
[----:B0-----:R-:W-:-:S13]  /*0140*/  ISETP.NE.AND P0, PT, R3, RZ, PT ;  /* 0x000000ff0300720c */ /* 0x001fda0003f05270 */
[----:B------:R-:W-:Y:S05]  /*0150*/  @P0 BRA `(.L_x_2) ;  /* 0x00000004006c0947 */ /* 0x000fea0003800000 */
[----:B------:R-:W-:Y:S01]  /*0160*/  ELECT P0, URZ, PT ;  /* 0x00000000003f782f */ /* 0x000fe20003800000 */
[----:B------:R-:W-:-:S12]  /*0170*/  BSSY B0, `(.L_x_2) ;  /* 0x0000059000007945 */ /* 0x000fd80003800000 */
[----:B------:R-:W-:Y:S05]  /*0180*/  @!P0 BRA `(.L_x_3) ;  /* 0x00000004005c8947 */ /* 0x000fea0003800000 */
[----:B------:R-:W0:Y:S01]  /*0190*/  S2UR UR8, SR_CgaCtaId ;  /* 0x00000000000879c3 */ /* 0x000e220000008800 */
[----:B------:R-:W-:Y:S01]  /*01a0*/  UMOV UR4, 0x400 ;  /* 0x0000040000047882 */ /* 0x000fe20000000000 */
[----:B------:R-:W-:Y:S01]  /*01b0*/  UMOV UR5, 0x1 ;  /* 0x0000000100057882 */ /* 0x000fe20000000000 */
[----:B------:R-:W-:Y:S02]  /*01c0*/  UMOV UR6, 0xa ;  /* 0x0000000a00067882 */ /* 0x000fe40000000000 */
[----:B------:R-:W-:-:S04]  /*01d0*/  UIADD3 UR6, -UR6, 0x100000, URZ ;  /* 0x0010000006067890 */ /* 0x000fc8000fffe13f */
[----:B------:R-:W-:Y:S02]  /*01e0*/  USHF.L.U32 UR7, UR6, 0xb, URZ ;  /* 0x0000000b06077899 */ /* 0x000fe4000800063f */
[----:B------:R-:W-:Y:S02]  /*01f0*/  USHF.L.U32 UR6, UR6, 0x1, URZ ;  /* 0x0000000106067899 */ /* 0x000fe4000800063f */
[----:B0-----:R-:W-:Y:S02]  /*0200*/  ULEA UR8, UR8, UR4, 0x18 ;  /* 0x0000000408087291 */ /* 0x001fe4000f8ec03f */
[----:B------:R-:W-:-:S04]  /*0210*/  UIADD3 UR4, -UR5, 0x100000, URZ ;  /* 0x0010000005047890 */ /* 0x000fc8000fffe13f */
[----:B------:R-:W-:Y:S02]  /*0220*/  USHF.L.U32 UR5, UR4, 0xb, URZ ;  /* 0x0000000b04057899 */ /* 0x000fe4000800063f */
[----:B------:R-:W-:Y:S01]  /*0230*/  USHF.L.U32 UR4, UR4, 0x1, URZ ;  /* 0x0000000104047899 */ /* 0x000fe2000800063f */
[----:B------:R-:W0:Y:S11]  /*0240*/  FENCE.VIEW.ASYNC.S ;  /* 0x00000000000073c6 */ /* 0x000e360000000000 */
[----:B0-----:R0:W1:Y:S01]  /*0250*/  SYNCS.EXCH.64 URZ, [UR8], UR4 ;  /* 0x00000004083f75b2 */ /* 0x0010620008000100 */
[----:B------:R0:W2:Y:S01]  /*0260*/  SYNCS.EXCH.64 URZ, [UR8+0x128], UR6 ;  /* 0x00012806083f75b2 */ /* 0x0000a20008000100 */
[----:B------:R0:W3:Y:S01]  /*0270*/  SYNCS.EXCH.64 URZ, [UR8+0x8], UR4 ;  /* 0x00000804083f75b2 */ /* 0x0000e20008000100 */
[----:B------:R0:W4:Y:S01]  /*0280*/  SYNCS.EXCH.64 URZ, [UR8+0x130], UR6 ;  /* 0x00013006083f75b2 */ /* 0x0001220008000100 */
[----:B------:R0:W0:Y:S01]  /*0290*/  SYNCS.EXCH.64 URZ, [UR8+0x10], UR4 ;  /* 0x00001004083f75b2 */ /* 0x0000220008000100 */
        /* <DEDUP_REMOVED lines=69> */
[----:B-1234-:R-:W-:Y:S01]  /*06f0*/  NOP ;  /* 0x0000000000007918 */ /* 0x01efe20000000000 */
.L_x_3:
[----:B0-----:R-:W-:Y:S05]  /*0700*/  BSYNC B0 ;  /* 0x0000000000007941 */ /* 0x001fea0003800000 */
.L_x_2:
[----:B------:R-:W-:Y:S01]  /*0710*/  SHF.R.S32.HI R5, RZ, 0x1f, R0 ;  /* 0x0000001fff057819 */ /* 0x000fe20000011400 */
[----:B------:R-:W0:Y:S01]  /*0720*/  SHFL.IDX PT, R2, R2, RZ, 0x1f ;  /* 0x00001fff02027589 */ /* 0x000e2200000e0000 */
[----:B------:R-:W1:Y:S01]  /*0730*/  S2UR UR8, SR_CTAID.X ;  /* 0x00000000000879c3 */ /* 0x000e620000002500 */
[----:B------:R-:W-:Y:S02]  /*0740*/  ELECT P0, URZ, PT ;  /* 0x00000000003f782f */ /* 0x000fe40003800000 */
[----:B------:R-:W-:Y:S01]  /*0750*/  LEA.HI R5, R5, R0, RZ, 0x7 ;  /* 0x0000000005057211 */ /* 0x000fe200078f38ff */
[----:B------:R-:W2:Y:S01]  /*0760*/  S2R R8, SR_CTAID.Y ;  /* 0x0000000000087919 */ /* 0x000ea20000002600 */
[----:B------:R-:W-:Y:S01]  /*0770*/  ULDC UR4, c[0x0][0x150] ;  /* 0x0000540000047ab9 */ /* 0x000fe20000000800 */
[----:B------:R-:W-:Y:S01]  /*0780*/  VIADD R16, R4, 0xffffffff ;  /* 0xffffffff04107836 */ /* 0x000fe20000000000 */
[----:B------:R-:W-:Y:S01]  /*0790*/  LOP3.LUT R5, R5, 0xffffff80, RZ, 0xc0, !PT ;  /* 0xffffff8005057812 */ /* 0x000fe200078ec0ff */
[----:B------:R-:W-:Y:S01]  /*07a0*/  NOP ;  /* 0x0000000000007918 */ /* 0x000fe20000000000 */
[----:B------:R-:W3:Y:S01]  /*07b0*/  LDC R12, c[0x0][0x144] ;  /* 0x00005100ff0c7b82 */ /* 0x000ee20000000800 */
[----:B------:R-:W-:Y:S01]  /*07c0*/  NOP ;  /* 0x0000000000007918 */ /* 0x000fe20000000000 */
[----:B------:R-:W-:Y:S01]  /*07d0*/  ISETP.GE.U32.AND P6, PT, R16, 0x2, PT ;  /* 0x000000021000780c */ /* 0x000fe20003fc6070 */
[----:B------:R-:W-:Y:S01]  /*07e0*/  IMAD.IADD R5, R0, 0x1, -R5 ;  /* 0x0000000100057824 */ /* 0x000fe200078e0a05 */
[----:B------:R-:W-:-:S04]  /*07f0*/  ISETP.NE.AND P3, PT, R4, RZ, PT ;  /* 0x000000ff0400720c */ /* 0x000fc80003f65270 */
[----:B------:R-:W-:Y:S01]  /*0800*/  SHF.R.S32.HI R6, RZ, 0x1f, R5 ;  /* 0x0000001fff067819 */ /* 0x000fe20000011405 */
[----:B------:R-:W4:Y:S03]  /*0810*/  LDC R14, c[0x0][0x140] ;  /* 0x00005000ff0e7b82 */ /* 0x000f260000000800 */
[----:B------:R-:W-:Y:S02]  /*0820*/  LEA.HI R6, R6, R5, RZ, 0x3 ;  /* 0x0000000506067211 */ /* 0x000fe400078f18ff */
[----:B0-----:R-:W-:Y:S02]  /*0830*/  ISETP.NE.OR P0, PT, R2, RZ, !P0 ;  /* 0x000000ff0200720c */ /* 0x001fe40004705670 */
[--C-:B------:R-:W-:Y:S02]  /*0840*/  SHF.R.S32.HI R2, RZ, 0x3, R6.reuse ;  /* 0x00000003ff027819 */ /* 0x100fe40000011406 */
[----:B------:R-:W-:-:S02]  /*0850*/  SHF.R.S32.HI R11, RZ, 0x1f, R6 ;  /* 0x0000001fff0b7819 */ /* 0x000fc40000011406 */
[----:B------:R-:W-:Y:S02]  /*0860*/  SHF.R.S32.HI R6, RZ, 0x1f, R3 ;  /* 0x0000001fff067819 */ /* 0x000fe40000011403 */
[----:B-1----:R-:W-:Y:S02]  /*0870*/  I2FP.F32.U32 R10, UR8 ;  /* 0x00000008000a7c45 */ /* 0x002fe40008201000 */
[----:B------:R-:W-:Y:S02]  /*0880*/  LEA.HI R11, R11, R2, RZ, 0x2 ;  /* 0x000000020b0b7211 */ /* 0x000fe400078f10ff */
[----:B------:R-:W-:Y:S01]  /*0890*/  LEA.HI R6, R6, R3, RZ, 0x2 ;  /* 0x0000000306067211 */ /* 0x000fe200078f10ff */
[----:B------:R-:W-:Y:S01]  /*08a0*/  FMUL R10, R10, UR4 ;  /* 0x000000040a0a7c20 */ /* 0x000fe20008400000 */
[----:B------:R-:W-:Y:S01]  /*08b0*/  LOP3.LUT R11, R11, 0xfffffffc, RZ, 0xc0, !PT ;  /* 0xfffffffc0b0b7812 */ /* 0x000fe200078ec0ff */
[----:B------:R-:W-:Y:S01]  /*08c0*/  VOTEU.ALL UP0, P0 ;  /* 0x00000000003f7886 */ /* 0x000fe20000000000 */
[----:B------:R-:W-:Y:S01]  /*08d0*/  LOP3.LUT R6, R6, 0x3ffffffc, RZ, 0xc0, !PT ;  /* 0x3ffffffc06067812 */ /* 0x000fe200078ec0ff */
[----:B------:R-:W-:Y:S01]  /*08e0*/  ULDC UR4, c[0x0][0x154] ;  /* 0x0000550000047ab9 */ /* 0x000fe20000000800 */
[----:B--2---:R-:W-:Y:S01]  /*08f0*/  I2FP.F32.U32 R13, R8 ;  /* 0x00000008000d7245 */ /* 0x004fe20000201000 */
[----:B------:R-:W0:Y:S01]  /*0900*/  F2I.U32.TRUNC.NTZ R10, R10 ;  /* 0x0000000a000a7305 */ /* 0x000e22000020f000 */
[----:B------:R-:W-:Y:S01]  /*0910*/  IMAD.IADD R11, R2, 0x1, -R11 ;  /* 0x00000001020b7824 */ /* 0x000fe200078e0a0b */
[----:B------:R-:W1:Y:S01]  /*0920*/  @!UP0 S2UR UR7, SR_CgaCtaId ;  /* 0x00000000000789c3 */ /* 0x000e620000008800 */
[----:B------:R-:W-:-:S02]  /*0930*/  IMAD.IADD R6, R3, 0x1, -R6 ;  /* 0x0000000103067824 */ /* 0x000fc400078e0a06 */
[----:B------:R-:W-:Y:S01]  /*0940*/  FMUL R13, R13, UR4 ;  /* 0x000000040d0d7c20 */ /* 0x000fe20008400000 */
[----:B------:R-:W-:Y:S01]  /*0950*/  UMOV UR4, 0x20 ;  /* 0x0000002000047882 */ /* 0x000fe20000000000 */
[----:B------:R-:W-:Y:S01]  /*0960*/  @!UP0 UMOV UR6, 0x400 ;  /* 0x0000040000068882 */ /* 0x000fe20000000000 */
[----:B------:R-:W-:Y:S01]  /*0970*/  IMAD R6, R6, 0x4, R11 ;  /* 0x0000000406067824 */ /* 0x000fe200078e020b */
[----:B------:R-:W-:-:S04]  /*0980*/  @!UP0 UIADD3 UR4, -UR4, 0x100000, URZ ;  /* 0x0010000004048890 */ /* 0x000fc8000fffe13f */
[----:B------:R-:W-:Y:S02]  /*0990*/  @!UP0 USHF.L.U32 UR5, UR4, 0xb, URZ ;  /* 0x0000000b04058899 */ /* 0x000fe4000800063f */
[----:B------:R-:W-:Y:S01]  /*09a0*/  @!UP0 USHF.L.U32 UR4, UR4, 0x1, URZ ;  /* 0x0000000104048899 */ /* 0x000fe2000800063f */
[----:B----4-:R-:W-:Y:S01]  /*09b0*/  ISETP.EQ.U32.AND P2, PT, R14, 0x1, PT ;  /* 0x000000010e00780c */ /* 0x010fe20003f42070 */
[----:B------:R-:W2:Y:S01]  /*09c0*/  LDC R11, c[0x0][0x148] ;  /* 0x00005200ff0b7b82 */ /* 0x000ea20000000800 */
[----:B------:R-:W4:Y:S01]  /*09d0*/  F2I.U32.TRUNC.NTZ R13, R13 ;  /* 0x0000000d000d7305 */ /* 0x000f22000020f000 */
[----:B------:R-:W-:Y:S01]  /*09e0*/  LEA.HI R2, R6, R6, RZ, 0x1 ;  /* 0x0000000606027211 */ /* 0x000fe200078f08ff */
[----:B------:R-:W-:Y:S01]  /*09f0*/  VOTEU.ALL UP1, P0 ;  /* 0x00000000003f7886 */ /* 0x000fe20000020000 */
[----:B0-----:R-:W-:Y:S02]  /*0a00*/  IMAD.MOV R15, RZ, RZ, -R10 ;  /* 0x000000ffff0f7224 */ /* 0x001fe400078e0a0a */
[----:B------:R-:W-:-:S02]  /*0a10*/  LOP3.LUT R3, R2, 0xfffffffe, RZ, 0xc0, !PT ;  /* 0xfffffffe02037812 */ /* 0x000fc400078ec0ff */
[----:B------:R-:W-:Y:S01]  /*0a20*/  SHF.R.S32.HI R2, RZ, 0x1f, R7 ;  /* 0x0000001fff027819 */ /* 0x000fe20000011407 */
[----:B---3--:R-:W-:Y:S02]  /*0a30*/  IMAD R10, R12, R15, UR8 ;  /* 0x000000080c0a7e24 */ /* 0x008fe4000f8e020f */
[----:B------:R-:W-:Y:S01]  /*0a40*/  IMAD.IADD R3, R6, 0x1, -R3 ;  /* 0x0000000106037824 */ /* 0x000fe200078e0a03 */
[----:B------:R-:W-:-:S04]  /*0a50*/  LEA.HI R2, R2, R7, RZ, 0x2 ;  /* 0x0000000702027211 */ /* 0x000fc800078f10ff */
[----:B------:R-:W-:Y:S01]  /*0a60*/  ISETP.NE.AND P4, PT, R3, R10, PT ;  /* 0x0000000a0300720c */ /* 0x000fe20003f85270 */
[----:B------:R-:W-:Y:S01]  /*0a70*/  IMAD.SHL.U32 R3, R6, 0x4, RZ ;  /* 0x0000000406037824 */ /* 0x000fe200078e00ff */
[----:B------:R-:W-:Y:S01]  /*0a80*/  LOP3.LUT R2, R2, 0xfffffffc, RZ, 0xc0, !PT ;  /* 0xfffffffc02027812 */ /* 0x000fe200078ec0ff */
[----:B----4-:R-:W-:Y:S01]  /*0a90*/  IMAD.MOV R20, RZ, RZ, -R13 ;  /* 0x000000ffff147224 */ /* 0x010fe200078e0a0d */
[----:B-1----:R-:W-:Y:S02]  /*0aa0*/  @!UP0 ULEA UR6, UR7, UR6, 0x18 ;  /* 0x0000000607068291 */ /* 0x002fe4000f8ec03f */
[----:B------:R-:W-:Y:S01]  /*0ab0*/  LOP3.LUT R3, R6, 0xc, R3, 0x78, !PT ;  /* 0x0000000c06037812 */ /* 0x000fe200078e7803 */
[----:B------:R-:W-:Y:S01]  /*0ac0*/  IMAD.IADD R7, R7, 0x1, -R2 ;  /* 0x0000000107077824 */ /* 0x000fe200078e0a02 */
[----:B------:R-:W-:Y:S01]  /*0ad0*/  VOTEU.ALL UP0, P0 ;  /* 0x00000000003f7886 */ /* 0x000fe20000000000 */
[----:B--2---:R-:W-:Y:S01]  /*0ae0*/  IMAD R13, R11, R20, R8 ;  /* 0x000000140b0d7224 */ /* 0x004fe200078e0208 */
[----:B------:R-:W-:Y:S01]  /*0af0*/  LOP3.LUT P0, RZ, R5, 0x7, RZ, 0xc0, !PT ;  /* 0x0000000705ff7812 */ /* 0x000fe2000780c0ff */
[----:B------:R-:W-:Y:S01]  /*0b00*/  IMAD.MOV.U32 R6, RZ, RZ, 0x1 ;  /* 0x00000001ff067424 */ /* 0x000fe200078e00ff */
[----:B------:R-:W-:-:S02]  /*0b10*/  ISETP.NE.AND P1, PT, R7, 0x3, PT ;  /* 0x000000030700780c */ /* 0x000fc40003f25270 */
[----:B------:R-:W-:Y:S02]  /*0b20*/  @P4 LEA.HI R2, R3, R3, RZ, 0x1 ;  /* 0x0000000303024211 */ /* 0x000fe400078f08ff */
[----:B------:R-:W-:Y:S01]  /*0b30*/  ISETP.EQ.OR P1, PT, R7, RZ, !P1 ;  /* 0x000000ff0700720c */ /* 0x000fe20004f22670 */
[----:B------:R-:W0:Y:S02]  /*0b40*/  FENCE.VIEW.ASYNC.S ;  /* 0x00000000000073c6 */ /* 0x000e240000000000 */
[----:B0-----:R0:W1:Y:S01]  /*0b50*/  @!UP0 SYNCS.EXCH.64 URZ, [UR6+0x260], UR4 ;  /* 0x00026004063f85b2 */ /* 0x0010620008000100 */
[----:B------:R-:W-:Y:S02]  /*0b60*/  @P4 SHF.R.S32.HI R2, RZ, 0x1, R2 ;  /* 0x00000001ff024819 */ /* 0x000fe40000011402 */
[----:B------:R-:W-:Y:S02]  /*0b70*/  ISETP.LT.U32.AND P0, PT, R3, 0x8, !P0 ;  /* 0x000000080300780c */ /* 0x000fe40004701070 */
[----:B------:R-:W-:-:S02]  /*0b80*/  @P4 ISETP.NE.AND P5, PT, R2, R13, PT ;  /* 0x0000000d0200420c */ /* 0x000fc40003fa5270 */
[----:B------:R-:W-:Y:S02]  /*0b90*/  ISETP.EQ.AND P1, PT, R4, RZ, P1 ;  /* 0x000000ff0400720c */ /* 0x000fe40000f22270 */
[----:B------:R-:W-:Y:S02]  /*0ba0*/  SEL R5, RZ, 0x1, !P0 ;  /* 0x00000001ff057807 */ /* 0x000fe40004000000 */
[----:B------:R-:W-:Y:S02]  /*0bb0*/  @P4 SEL R6, RZ, 0x1, P5 ;  /* 0x00000001ff064807 */ /* 0x000fe40002800000 */
[----:B------:R-:W-:Y:S02]  /*0bc0*/  SEL R2, RZ, 0x1, !P1 ;  /* 0x00000001ff027807 */ /* 0x000fe40004800000 */
[----:B------:R-:W-:Y:S01]  /*0bd0*/  LOP3.LUT R6, R6, R5, RZ, 0xc0, !PT ;  /* 0x0000000506067212 */ /* 0x000fe200078ec0ff */
[----:B------:R0:W2:Y:S01]  /*0be0*/  @!UP1 SYNCS.EXCH.64 URZ, [UR6+0x268], UR4 ;  /* 0x00026804063f95b2 */ /* 0x0000a20008000100 */
[----:B------:R-:W-:Y:S01]  /*0bf0*/  SEL R2, R2, 0x2, P6 ;  /* 0x0000000202027807 */ /* 0x000fe20003000000 */
[----:B------:R-:W-:Y:S01]  /*0c00*/  NOP ;  /* 0x0000000000007918 */ /* 0x000fe20000000000 */
[----:B------:R-:W-:Y:S05]  /*0c10*/  @!P2 BRA `(.L_x_4) ;  /* 0x000000000008a947 */ /* 0x000fea0003800000 */
[----:B-12---:R-:W-:Y:S01]  /*0c20*/  UCGABAR_ARV ;  /* 0x00000000000079c7 */ /* 0x006fe20008000000 */
[----:B------:R-:W-:Y:S05]  /*0c30*/  BRA `(.L_x_5) ;  /* 0x0000000000047947 */ /* 0x000fea0003800000 */
.L_x_4:
[----:B-12---:R-:W-:Y:S01]  /*0c40*/  NOP ;  /* 0x0000000000007918 */ /* 0x006fe20000000000 */
.L_x_5:
[----:B------:R-:W1:Y:S01]  /*0c50*/  LDC R4, c[0x0][0x65c] ;  /* 0x00019700ff047b82 */ /* 0x000e620000000800 */
[----:B------:R-:W-:Y:S01]  /*0c60*/  IMAD.MOV.U32 R5, RZ, RZ, RZ ;  /* 0x000000ffff057224 */ /* 0x000fe200078e00ff */
[----:B-1----:R-:W-:Y:S01]  /*0c70*/  ISETP.NE.AND P4, PT, R4, 0x1, PT ;  /* 0x000000010400780c */ /* 0x002fe20003f85270 */
[----:B------:R-:W-:-:S12]  /*0c80*/  IMAD.U32 R4, RZ, RZ, UR8 ;  /* 0x00000008ff047e24 */ /* 0x000fd8000f8e00ff */
[----:B------:R-:W1:Y:S01]  /*0c90*/  @P4 LDC R15, c[0x0][0x10] ;  /* 0x00000400ff0f4b82 */ /* 0x000e620000000800 */
[----:B------:R-:W-:Y:S02]  /*0ca0*/  @P4 IMAD.MOV.U32 R9, RZ, RZ, RZ ;  /* 0x000000ffff094224 */ /* 0x000fe400078e00ff */
[----:B------:R-:W-:-:S05]  /*0cb0*/  @P4 IMAD.MOV.U32 R17, RZ, RZ, RZ ;  /* 0x000000ffff114224 */ /* 0x000fca00078e00ff */
[----:B------:R-:W2:Y:S01]  /*0cc0*/  @!P4 LDC R13, c[0x0][0xc] ;  /* 0x00000300ff0dcb82 */ /* 0x000ea20000000800 */
[----:B-1----:R-:W-:-:S04]  /*0cd0*/  @P4 IMAD.WIDE.U32 R14, R15, UR8, R8 ;  /* 0x000000080f0e4c25 */ /* 0x002fc8000f8e0008 */
[----:B--2---:R-:W-:-:S04]  /*0ce0*/  @!P4 IMAD.WIDE.U32 R12, R8, R13, R4 ;  /* 0x0000000d080cc225 */ /* 0x004fc800078e0004 */
[----:B------:R-:W-:Y:S02]  /*0cf0*/  @P4 IMAD.MOV.U32 R4, RZ, RZ, R14 ;  /* 0x000000ffff044224 */ /* 0x000fe400078e000e */
[----:B------:R-:W-:Y:S02]  /*0d00*/  @P4 IMAD.IADD R5, R15, 0x1, R17 ;  /* 0x000000010f054824 */ /* 0x000fe400078e0211 */
[----:B------:R-:W-:Y:S02]  /*0d10*/  @!P4 IMAD.MOV.U32 R4, RZ, RZ, R12 ;  /* 0x000000ffff04c224 */ /* 0x000fe400078e000c */
[----:B------:R-:W-:Y:S01]  /*0d20*/  @!P4 IMAD.MOV.U32 R5, RZ, RZ, R13 ;  /* 0x000000ffff05c224 */ /* 0x000fe200078e000d */
[----:B------:R-:W-:Y:S06]  /*0d30*/  @!P2 BRA `(.L_x_6) ;  /* 0x00000000000ca947 */ /* 0x000fec0003800000 */
[----:B------:R-:W-:Y:S01]  /*0d40*/  UCGABAR_WAIT ;  /* 0x0000000000007dc7 */ /* 0x000fe20008000000 */
[----:B------:R-:W-:Y:S01]  /*0d50*/  CCTL.IVALL ;  /* 0x00000000ff00798f */ /* 0x000fe20002000000 */
[----:B------:R-:W-:Y:S05]  /*0d60*/  BRA `(.L_x_7) ;  /* 0x0000000000047947 */ /* 0x000fea0003800000 */
.L_x_6:
[----:B------:R-:W-:Y:S06]  /*0d70*/  BAR.SYNC.DEFER_BLOCKING 0x0 ;  /* 0x0000000000007b1d */ /* 0x000fec0000010000 */
.L_x_7:
[----:B------:R-:W-:Y:S05]  /*0d80*/  @!P3 BRA `(.L_x_8) ;  /* 0x0000004800dcb947 */ /* 0x000fea0003800000 */
[----:B------:R-:W-:-:S13]  /*0d90*/  ISETP.GT.U32.AND P0, PT, R16, 0x1, PT ;  /* 0x000000011000780c */ /* 0x000fda0003f04070 */
[----:B0-----:R-:W-:Y:S05]  /*0da0*/  @P0 EXIT ;  /* 0x000000000000094d */ /* 0x001fea0003800000 */
[----:B------:R-:W-:Y:S01]  /*0db0*/  ULDC.64 UR4, c[0x0][0x650] ;  /* 0x0001940000047ab9 */ /* 0x000fe20000000a00 */
[----:B------:R-:W-:Y:S01]  /*0dc0*/  PRMT R14, RZ, 0x7610, R14 ;  /* 0x00007610ff0e7816 */ /* 0x000fe2000000000e */
[----:B------:R-:W-:Y:S01]  /*0dd0*/  IMAD.MOV.U32 R71, RZ, RZ, -0x1 ;  /* 0xffffffffff477424 */ /* 0x000fe200078e00ff */
[----:B------:R-:W-:Y:S01]  /*0de0*/  ISETP.GE.U32.AND P0, PT, R4, UR4, PT ;  /* 0x0000000404007c0c */ /* 0x000fe2000bf06070 */
[----:B------:R-:W-:Y:S02]  /*0df0*/  IMAD.MOV.U32 R15, RZ, RZ, -0x1 ;  /* 0xffffffffff0f7424 */ /* 0x000fe400078e00ff */
[----:B------:R-:W-:Y:S01]  /*0e00*/  IMAD.MOV.U32 R73, RZ, RZ, -0x1 ;  /* 0xffffffffff497424 */ /* 0x000fe200078e00ff */
[----:B------:R-:W-:-:S13]  /*0e10*/  ISETP.GE.U32.AND.EX P0, PT, R5, UR5, PT, P0 ;  /* 0x0000000505007c0c */ /* 0x000fda000bf06100 */
[----:B------:R-:W-:Y:S05]  /*0e20*/  @P0 BRA `(.L_x_9) ;  /* 0x0000000400240947 */ /* 0x000fea0003800000 */
[----:B------:R-:W0:Y:S01]  /*0e30*/  LDC.64 R22, c[0x0][0x628] ;  /* 0x00018a00ff167b82 */ /* 0x000e220000000a00 */
[----:B------:R-:W-:Y:S02]  /*0e40*/  IMAD.MOV.U32 R12, RZ, RZ, R4 ;  /* 0x000000ffff0c7224 */ /* 0x000fe400078e0004 */
[----:B------:R-:W-:-:S05]  /*0e50*/  IMAD.MOV.U32 R13, RZ, RZ, R5 ;  /* 0x000000ffff0d7224 */ /* 0x000fca00078e0005 */
[----:B------:R-:W1:Y:S08]  /*0e60*/  LDC R18, c[0x0][0x630] ;  /* 0x00018c00ff127b82 */ /* 0x000e700000000800 */
[----:B------:R-:W2:Y:S01]  /*0e70*/  LDC.64 R24, c[0x0][0x620] ;  /* 0x00018800ff187b82 */ /* 0x000ea20000000a00 */
[----:B0-----:R-:W-:-:S04]  /*0e80*/  ISETP.NE.U32.AND P0, PT, R22, RZ, PT ;  /* 0x000000ff1600720c */ /* 0x001fc80003f05070 */
[----:B------:R-:W-:-:S13]  /*0e90*/  ISETP.NE.AND.EX P0, PT, R23, RZ, PT, P0 ;  /* 0x000000ff1700720c */ /* 0x000fda0003f05300 */
[----:B-12---:R-:W-:Y:S05]  /*0ea0*/  @!P0 BRA `(.L_x_10) ;  /* 0x0000000000288947 */ /* 0x006fea0003800000 */
[----:B------:R-:W0:Y:S02]  /*0eb0*/  LDC R7, c[0x0][0x634] ;  /* 0x00018d00ff077b82 */ /* 0x000e240000000800 */
[----:B0-----:R-:W-:-:S05]  /*0ec0*/  IADD3 R7, P0, R4, R7, RZ ;  /* 0x0000000704077210 */ /* 0x001fca0007f1e0ff */
[----:B------:R-:W-:-:S04]  /*0ed0*/  IMAD.X R19, RZ, RZ, R5, P0 ;  /* 0x000000ffff137224 */ /* 0x000fc800000e0605 */
[----:B------:R-:W-:-:S04]  /*0ee0*/  IMAD.WIDE.U32 R12, R19, R22, RZ ;  /* 0x00000016130c7225 */ /* 0x000fc800078e00ff */
[----:B------:R-:W-:-:S04]  /*0ef0*/  IMAD.WIDE.U32 R14, P0, R7, R23, R12 ;  /* 0x00000017070e7225 */ /* 0x000fc8000780000c */
[----:B------:R-:W-:-:S04]  /*0f00*/  IMAD.WIDE.U32 R12, R7, R22, RZ ;  /* 0x00000016070c7225 */ /* 0x000fc800078e00ff */
[----:B------:R-:W-:Y:S01]  /*0f10*/  IMAD.X R17, RZ, RZ, RZ, P0 ;  /* 0x000000ffff117224 */ /* 0x000fe200000e06ff */
[----:B------:R-:W-:Y:S01]  /*0f20*/  IADD3 RZ, P0, R13, R14, RZ ;  /* 0x0000000e0dff7210 */ /* 0x000fe20007f1e0ff */
[----:B------:R-:W-:-:S04]  /*0f30*/  IMAD.MOV.U32 R16, RZ, RZ, R15 ;  /* 0x000000ffff107224 */ /* 0x000fc800078e000f */
[----:B------:R-:W-:-:S08]  /*0f40*/  IMAD.WIDE.U32.X R12, R19, R23, R16, P0 ;  /* 0x00000017130c7225 */ /* 0x000fd000000e0410 */
.L_x_10:
[----:B------:R-:W0:Y:S01]  /*0f50*/  LDC.64 R28, c[0x0][0x640] ;  /* 0x00019000ff1c7b82 */ /* 0x000e220000000a00 */
[--C-:B------:R-:W-:Y:S01]  /*0f60*/  SHF.R.U64 R73, R12, R18, R13.reuse ;  /* 0x000000120c497219 */ /* 0x100fe2000000120d */
[----:B------:R-:W-:Y:S01]  /*0f70*/  IMAD R27, R11, R20, R8 ;  /* 0x000000140b1b7224 */ /* 0x000fe200078e0208 */
[----:B------:R-:W-:Y:S01]  /*0f80*/  SHF.R.U32.HI R7, RZ, R18, R13 ;  /* 0x00000012ff077219 */ /* 0x000fe2000001160d */
[----:B------:R-:W-:Y:S01]  /*0f90*/  IMAD.MOV.U32 R23, RZ, RZ, 0x1 ;  /* 0x00000001ff177424 */ /* 0x000fe200078e00ff */
[----:B------:R-:W-:-:S03]  /*0fa0*/  IADD3 R9, P0, RZ, -R73, RZ ;  /* 0x80000049ff097210 */ /* 0x000fc60007f1e0ff */
[----:B------:R-:W1:Y:S02]  /*0fb0*/  LDC R22, c[0x0][0x618] ;  /* 0x00018600ff167b82 */ /* 0x000e640000000800 */
[----:B------:R-:W-:Y:S02]  /*0fc0*/  IMAD.X R7, RZ, RZ, ~R7, P0 ;  /* 0x000000ffff077224 */ /* 0x000fe400000e0e07 */
[----:B------:R-:W-:-:S04]  /*0fd0*/  IMAD.WIDE.U32 R12, R9, R24, R4 ;  /* 0x00000018090c7225 */ /* 0x000fc800078e0004 */
[----:B------:R-:W2:Y:S01]  /*0fe0*/  LDC R18, c[0x0][0x608] ;  /* 0x00018200ff127b82 */ /* 0x000ea20000000800 */
[----:B------:R-:W-:Y:S02]  /*0ff0*/  IMAD R14, R7, R24, RZ ;  /* 0x00000018070e7224 */ /* 0x000fe400078e02ff */
[----:B------:R-:W-:Y:S02]  /*1000*/  IMAD.MOV.U32 R7, RZ, RZ, -0x1 ;  /* 0xffffffffff077424 */ /* 0x000fe400078e00ff */
[----:B------:R-:W-:-:S03]  /*1010*/  IMAD R9, R9, R25, R14 ;  /* 0x0000001909097224 */ /* 0x000fc600078e020e */
[----:B------:R-:W3:Y:S01]  /*1020*/  LDC R26, c[0x0][0x658] ;  /* 0x00019600ff1a7b82 */ /* 0x000ee20000000800 */
[----:B------:R-:W-:Y:S01]  /*1030*/  IMAD.IADD R9, R13, 0x1, R9 ;  /* 0x000000010d097824 */ /* 0x000fe200078e0209 */
[----:B0-----:R-:W-:-:S04]  /*1040*/  ISETP.NE.U32.AND P0, PT, R28, RZ, PT ;  /* 0x000000ff1c00720c */ /* 0x001fc80003f05070 */
[----:B------:R-:W-:Y:S02]  /*1050*/  ISETP.NE.AND.EX P0, PT, R29, RZ, PT, P0 ;  /* 0x000000ff1d00720c */ /* 0x000fe40003f05300 */
[----:B------:R-:W0:Y:S01]  /*1060*/  LDC R24, c[0x0][0x600] ;  /* 0x00018000ff187b82 */ /* 0x000e220000000800 */
[-CC-:B-1----:R-:W-:Y:S02]  /*1070*/  SHF.R.U64 R16, R12, R22.reuse, R9.reuse ;  /* 0x000000160c107219 */ /* 0x182fe40000001209 */
[----:B------:R-:W-:-:S05]  /*1080*/  SHF.R.U32.HI R9, RZ, R22, R9 ;  /* 0x00000016ff097219 */ /* 0x000fca0000011609 */
[----:B------:R-:W1:Y:S01]  /*1090*/  LDC R19, c[0x0][0x648] ;  /* 0x00019200ff137b82 */ /* 0x000e620000000800 */
[-CC-:B--2---:R-:W-:Y:S02]  /*10a0*/  SHF.R.U64 R22, R16, R18.reuse, R9.reuse ;  /* 0x0000001210167219 */ /* 0x184fe40000001209 */
[----:B------:R-:W-:-:S05]  /*10b0*/  SHF.R.U32.HI R9, RZ, R18, R9 ;  /* 0x00000012ff097219 */ /* 0x000fca0000011609 */
[----:B------:R-:W2:Y:S01]  /*10c0*/  LDC R21, c[0x0][0x638] ;  /* 0x00018e00ff157b82 */ /* 0x000ea20000000800 */
[-CC-:B---3--:R-:W-:Y:S02]  /*10d0*/  SHF.R.U64 R18, R22, R26.reuse, R9.reuse ;  /* 0x0000001a16127219 */ /* 0x188fe40000001209 */
[-C--:B------:R-:W-:Y:S02]  /*10e0*/  SHF.L.U32 R7, R7, R26.reuse, RZ ;  /* 0x0000001a07077219 */ /* 0x080fe400000006ff */
[----:B------:R-:W-:Y:S01]  /*10f0*/  SHF.R.U32.HI R9, RZ, R26, R9 ;  /* 0x0000001aff097219 */ /* 0x000fe20000011609 */
[----:B------:R-:W-:Y:S01]  /*1100*/  IMAD.MOV.U32 R8, RZ, RZ, R18 ;  /* 0x000000ffff087224 */ /* 0x000fe200078e0012 */
[----:B------:R-:W-:Y:S01]  /*1110*/  LOP3.LUT R11, RZ, R7, RZ, 0x33, !PT ;  /* 0x00000007ff0b7212 */ /* 0x000fe200078e33ff */
[----:B------:R-:W3:Y:S01]  /*1120*/  LDC R25, c[0x0][0x610] ;  /* 0x00018400ff197b82 */ /* 0x000ee20000000800 */
[----:B------:R-:W-:Y:S05]  /*1130*/  @!P0 BRA `(.L_x_11) ;  /* 0x0000000000288947 */ /* 0x000fea0003800000 */
[----:B------:R-:W4:Y:S02]  /*1140*/  LDC R7, c[0x0][0x64c] ;  /* 0x00019300ff077b82 */ /* 0x000f240000000800 */
[----:B----4-:R-:W-:-:S05]  /*1150*/  IADD3 R7, P0, R18, R7, RZ ;  /* 0x0000000712077210 */ /* 0x010fca0007f1e0ff */
        /* <DEDUP_REMOVED lines=8> */
.L_x_11:
[----:B-1----:R-:W-:Y:S01]  /*11e0*/  SHF.R.U64 R9, R8, R19, R9 ;  /* 0x0000001308097219 */ /* 0x002fe20000001209 */
[----:B------:R-:W-:Y:S01]  /*11f0*/  IMAD.MOV.U32 R14, RZ, RZ, 0x1 ;  /* 0x00000001ff0e7424 */ /* 0x000fe200078e00ff */
[----:B------:R-:W-:Y:S01]  /*1200*/  LOP3.LUT R8, R22, R11, RZ, 0xc0, !PT ;  /* 0x0000000b16087212 */ /* 0x000fe200078ec0ff */
[----:B0-----:R-:W-:Y:S01]  /*1210*/  VIADD R11, R24, 0xffffffff ;  /* 0xffffffff180b7836 */ /* 0x001fe20000000000 */
[----:B------:R-:W-:Y:S01]  /*1220*/  SHF.L.U32 R7, R23, R26, RZ ;  /* 0x0000001a17077219 */ /* 0x000fe200000006ff */
[----:B------:R-:W-:Y:S01]  /*1230*/  IMAD.MOV R12, RZ, RZ, -R9 ;  /* 0x000000ffff0c7224 */ /* 0x000fe200078e0a09 */
[----:B------:R-:W-:Y:S02]  /*1240*/  SEL R10, R10, R27, !P4 ;  /* 0x0000001b0a0a7207 */ /* 0x000fe40006000000 */
[----:B------:R-:W-:Y:S01]  /*1250*/  LOP3.LUT R11, R16, R11, RZ, 0xc0, !PT ;  /* 0x0000000b100b7212 */ /* 0x000fe200078ec0ff */
[----:B------:R-:W-:Y:S02]  /*1260*/  IMAD R9, R7, R9, R8 ;  /* 0x0000000907097224 */ /* 0x000fe400078e0208 */
[----:B--2---:R-:W-:-:S02]  /*1270*/  IMAD R7, R12, R21, R18 ;  /* 0x000000150c077224 */ /* 0x004fc400078e0212 */
[----:B---3--:R-:W-:Y:S02]  /*1280*/  IMAD R10, R9, R25, R10 ;  /* 0x00000019090a7224 */ /* 0x008fe400078e020a */
[----:B------:R-:W-:-:S05]  /*1290*/  IMAD R7, R7, R24, R11 ;  /* 0x0000001807077224 */ /* 0x000fca00078e020b */
[----:B------:R-:W-:Y:S02]  /*12a0*/  SEL R15, R7, R10, !P4 ;  /* 0x0000000a070f7207 */ /* 0x000fe40006000000 */
[----:B------:R-:W-:-:S07]  /*12b0*/  SEL R71, R10, R7, !P4 ;  /* 0x000000070a477207 */ /* 0x000fce0006000000 */
.L_x_9:
[----:B------:R-:W-:-:S08]  /*12c0*/  NOP ;  /* 0x0000000000007918 */ /* 0x000fd00000000000 */
[----:B------:R-:W0:Y:S02]  /*12d0*/  USETMAXREG.TRY_ALLOC.CTAPOOL UP0, 0xe8 ;  /* 0x000000e8000079c8 */ /* 0x000e240008000600 */
[----:B0-----:R-:W-:-:S13]  /*12e0*/  PLOP3.LUT P0, PT, PT, PT, UP0, 0x80, 0x0 ;  /* 0x000000000000781c */ /* 0x001fda0003f0f008 */
[----:B------:R-:W-:Y:S05]  /*12f0*/  @!P0 BRA `(.L_x_9) ;  /* 0xfffffffc00f08947 */ /* 0x000fea000383ffff */
[----:B------:R-:W-:Y:S01]  /*1300*/  ULDC.64 UR4, c[0x0][0x598] ;  /* 0x0001660000047ab9 */ /* 0x000fe20000000a00 */
[----:B------:R-:W-:Y:S01]  /*1310*/  ULDC.64 UR18, c[0x0][0x208] ;  /* 0x0000820000127ab9 */ /* 0x000fe20000000a00 */
[----:B------:R-:W-:-:S04]  /*1320*/  ISETP.NE.U32.AND P0, PT, RZ, UR4, PT ;  /* 0x00000004ff007c0c */ /* 0x000fc8000bf05070 */
[----:B------:R-:W-:-:S13]  /*1330*/  ISETP.NE.AND.EX P0, PT, RZ, UR5, PT, P0 ;  /* 0x00000005ff007c0c */ /* 0x000fda000bf05300 */
[----:B------:R-:W-:Y:S05]  /*1340*/  @!P0 BRA `(.L_x_12) ;  /* 0x00000000001c8947 */ /* 0x000fea0003800000 */
[----:B------:R-:W0:Y:S02]  /*1350*/  LDC.64 R8, c[0x0][0x598] ;  /* 0x00016600ff087b82 */ /* 0x000e240000000a00 */
[----:B0-----:R-:W2:Y:S02]  /*1360*/  LDG.E.64 R8, desc[UR18][R8.64] ;  /* 0x0000001208087981 */ /* 0x001ea4000c1e1b00 */
[----:B--2---:R-:W-:-:S04]  /*1370*/  ISETP.NE.U32.AND P0, PT, R8, RZ, PT ;  /* 0x000000ff0800720c */ /* 0x004fc80003f05070 */
[----:B------:R-:W-:-:S13]  /*1380*/  ISETP.NE.AND.EX P0, PT, R9, RZ, PT, P0 ;  /* 0x000000ff0900720c */ /* 0x000fda0003f05300 */
[----:B------:R-:W-:Y:S05]  /*1390*/  @!P0 BRA `(.L_x_12) ;  /* 0x0000000000088947 */ /* 0x000fea0003800000 */
[----:B------:R0:W5:Y:S01]  /*13a0*/  LD.E R7, desc[UR18][R8.64] ;  /* 0x0000001208077980 */ /* 0x000162000c101900 */
[----:B------:R-:W-:Y:S05]  /*13b0*/  BRA `(.L_x_13) ;  /* 0x0000000000207947 */ /* 0x000fea0003800000 */
.L_x_12:
[----:B------:R-:W-:Y:S02]  /*13c0*/  ULDC.64 UR4, c[0x0][0x588] ;  /* 0x0001620000047ab9 */ /* 0x000fe40000000a00 */
[----:B------:R-:W-:-:S04]  /*13d0*/  ISETP.NE.U32.AND P0, PT, RZ, UR4, PT ;  /* 0x00000004ff007c0c */ /* 0x000fc8000bf05070 */
[----:B------:R-:W-:-:S13]  /*13e0*/  ISETP.NE.AND.EX P0, PT, RZ, UR5, PT, P0 ;  /* 0x00000005ff007c0c */ /* 0x000fda000bf05300 */
[----:B------:R-:W-:Y:S05]  /*13f0*/  @!P0 BRA `(.L_x_14) ;  /* 0x00000000000c8947 */ /* 0x000fea0003800000 */
[----:B------:R-:W0:Y:S02]  /*1400*/  LDC.64 R8, c[0x0][0x588] ;  /* 0x00016200ff087b82 */ /* 0x000e240000000a00 */
[----:B0-----:R1:W5:Y:S01]  /*1410*/  LDG.E R7, desc[UR18][R8.64] ;  /* 0x0000001208077981 */ /* 0x001362000c1e1900 */
[----:B------:R-:W-:Y:S05]  /*1420*/  BRA `(.L_x_13) ;  /* 0x0000000000047947 */ /* 0x000fea0003800000 */
.L_x_14:
[----:B------:R-:W2:Y:S02]  /*1430*/  LDC R7, c[0x0][0x580] ;  /* 0x00016000ff077b82 */ /* 0x000ea40000000800 */
.L_x_13:
[----:B------:R-:W-:Y:S02]  /*1440*/  ULDC.64 UR4, c[0x0][0x5a0] ;  /* 0x0001680000047ab9 */ /* 0x000fe40000000a00 */
[----:B------:R-:W-:-:S04]  /*1450*/  ISETP.NE.U32.AND P0, PT, RZ, UR4, PT ;  /* 0x00000004ff007c0c */ /* 0x000fc8000bf05070 */
[----:B------:R-:W-:-:S13]  /*1460*/  ISETP.NE.AND.EX P0, PT, RZ, UR5, PT, P0 ;  /* 0x00000005ff007c0c */ /* 0x000fda000bf05300 */
[----:B------:R-:W-:Y:S05]  /*1470*/  @!P0 BRA `(.L_x_15) ;  /* 0x00000000001c8947 */ /* 0x000fea0003800000 */
[----:B01----:R-:W0:Y:S02]  /*1480*/  LDC.64 R8, c[0x0][0x5a0] ;  /* 0x00016800ff087b82 */ /* 0x003e240000000a00 */
[----:B0-----:R-:W3:Y:S02]  /*1490*/  LDG.E.64 R8, desc[UR18][R8.64] ;  /* 0x0000001208087981 */ /* 0x001ee4000c1e1b00 */
[----:B---3--:R-:W-:-:S04]  /*14a0*/  ISETP.NE.U32.AND P0, PT, R8, RZ, PT ;  /* 0x000000ff0800720c */ /* 0x008fc80003f05070 */
[----:B------:R-:W-:-:S13]  /*14b0*/  ISETP.NE.AND.EX P0, PT, R9, RZ, PT, P0 ;  /* 0x000000ff0900720c */ /* 0x000fda0003f05300 */
[----:B------:R-:W-:Y:S05]  /*14c0*/  @!P0 BRA `(.L_x_15) ;  /* 0x0000000000088947 */ /* 0x000fea0003800000 */
[----:B------:R0:W5:Y:S01]  /*14d0*/  LD.E R12, desc[UR18][R8.64] ;  /* 0x00000012080c7980 */ /* 0x000162000c101900 */
[----:B------:R-:W-:Y:S05]  /*14e0*/  BRA `(.L_x_16) ;  /* 0x0000000000207947 */ /* 0x000fea0003800000 */
.L_x_15:
[----:B------:R-:W-:Y:S02]  /*14f0*/  ULDC.64 UR4, c[0x0][0x590] ;  /* 0x0001640000047ab9 */ /* 0x000fe40000000a00 */
[----:B------:R-:W-:-:S04]  /*1500*/  ISETP.NE.U32.AND P0, PT, RZ, UR4, PT ;  /* 0x00000004ff007c0c */ /* 0x000fc8000bf05070 */
[----:B------:R-:W-:-:S13]  /*1510*/  ISETP.NE.AND.EX P0, PT, RZ, UR5, PT, P0 ;  /* 0x00000005ff007c0c */ /* 0x000fda000bf05300 */
[----:B------:R-:W-:Y:S05]  /*1520*/  @!P0 BRA `(.L_x_17) ;  /* 0x00000000000c8947 */ /* 0x000fea0003800000 */
[----:B------:R-:W3:Y:S02]  /*1530*/  LDC.64 R12, c[0x0][0x590] ;  /* 0x00016400ff0c7b82 */ /* 0x000ee40000000a00 */
[----:B---3--:R3:W5:Y:S01]  /*1540*/  LDG.E R12, desc[UR18][R12.64] ;  /* 0x000000120c0c7981 */ /* 0x008762000c1e1900 */
[----:B------:R-:W-:Y:S05]  /*1550*/  BRA `(.L_x_16) ;  /* 0x0000000000047947 */ /* 0x000fea0003800000 */
.L_x_17:
[----:B------:R-:W4:Y:S02]  /*1560*/  LDC R12, c[0x0][0x584] ;  /* 0x00016100ff0c7b82 */ /* 0x000f240000000800 */
.L_x_16:
[----:B------:R-:W-:-:S13]  /*1570*/  LOP3.LUT P0, RZ, R14, 0xff, RZ, 0xc0, !PT ;  /* 0x000000ff0eff7812 */ /* 0x000fda000780c0ff */
[----:B------:R-:W-:Y:S05]  /*1580*/  @!P0 EXIT ;  /* 0x000000000000894d */ /* 0x000fea0003800000 */
[----:B------:R-:W-:Y:S01]  /*1590*/  ULDC UR4, c[0x0][0x28c] ;  /* 0x0000a30000047ab9 */ /* 0x000fe20000000800 */
[----:B------:R-:W-:Y:S01]  /*15a0*/  LOP3.LUT R81, R2, 0x1, RZ, 0xfc, !PT ;  /* 0x0000000102517812 */ /* 0x000fe200078efcff */
[----:B------:R-:W-:-:S04]  /*15b0*/  UIADD3 UR4, UR4, 0x1f, URZ ;  /* 0x0000001f04047890 */ /* 0x000fc8000fffe03f */
[----:B------:R-:W-:-:S04]  /*15c0*/  USHF.R.S32.HI UR5, URZ, 0x1f, UR4 ;  /* 0x0000001f3f057899 */ /* 0x000fc80008011404 */
[----:B------:R-:W-:-:S03]  /*15d0*/  ULEA.HI UR5, UR5, UR4, URZ, 0x5 ;  /* 0x0000000405057291 */ /* 0x000fc6000f8f283f */
[----:B------:R-:W-:Y:S01]  /*15e0*/  UMOV UR4, URZ ;  /* 0x0000003f00047c82 */ /* 0x000fe20008000000 */
[----:B------:R-:W-:-:S03]  /*15f0*/  USHF.R.S32.HI UR9, URZ, 0x5, UR5 ;  /* 0x000000053f097899 */ /* 0x000fc60008011405 */
[----:B------:R-:W-:-:S09]  /*1600*/  UMOV UR5, URZ ;  /* 0x0000003f00057c82 */ /* 0x000fd20008000000 */
.L_x_108:
[----:B01----:R-:W-:Y:S01]  /*1610*/  LOP3.LUT R8, R0, 0x80, RZ, 0xc0, !PT ;  /* 0x0000008000087812 */ /* 0x003fe200078ec0ff */
[----:B------:R-:W0:Y:S01]  /*1620*/  S2UR UR13, SR_CgaCtaId ;  /* 0x00000000000d79c3 */ /* 0x000e220000008800 */
[----:B------:R-:W-:Y:S01]  /*1630*/  UMOV UR12, 0x400 ;  /* 0x00000400000c7882 */ /* 0x000fe20000000000 */
[----:B------:R-:W-:Y:S01]  /*1640*/  UMOV UR6, URZ ;  /* 0x0000003f00067c82 */ /* 0x000fe20008000000 */
[----:B------:R-:W-:Y:S01]  /*1650*/  SHF.R.U32.HI R8, RZ, 0x7, R8 ;  /* 0x00000007ff087819 */ /* 0x000fe20000011608 */
[----:B------:R-:W-:Y:S01]  /*1660*/  UMOV UR7, URZ ;  /* 0x0000003f00077c82 */ /* 0x000fe20008000000 */
[----:B------:R-:W-:Y:S01]  /*1670*/  UMOV UR16, UR5 ;  /* 0x0000000500107c82 */ /* 0x000fe20008000000 */
[----:B------:R-:W-:Y:S01]  /*1680*/  CS2R R16, SRZ ;  /* 0x0000000000107805 */ /* 0x000fe2000001ff00 */
[----:B---3--:R-:W-:Y:S01]  /*1690*/  IMAD.MOV.U32 R13, RZ, RZ, RZ ;  /* 0x000000ffff0d7224 */ /* 0x008fe200078e00ff */
[----:B------:R-:W1:Y:S01]  /*16a0*/  LDC R9, c[0x0][0x28c] ;  /* 0x0000a300ff097b82 */ /* 0x000e620000000800 */
[----:B------:R-:W3:Y:S01]  /*16b0*/  SHFL.IDX PT, R8, R8, RZ, 0x1f ;  /* 0x00001fff08087589 */ /* 0x000ee200000e0000 */
[----:B------:R-:W-:-:S02]  /*16c0*/  CS2R R18, SRZ ;  /* 0x0000000000127805 */ /* 0x000fc4000001ff00 */
[----:B------:R-:W-:Y:S02]  /*16d0*/  CS2R R20, SRZ ;  /* 0x0000000000147805 */ /* 0x000fe4000001ff00 */
[----:B------:R-:W-:Y:S02]  /*16e0*/  CS2R R22, SRZ ;  /* 0x0000000000167805 */ /* 0x000fe4000001ff00 */
[----:B------:R-:W-:Y:S02]  /*16f0*/  CS2R R56, SRZ ;  /* 0x0000000000387805 */ /* 0x000fe4000001ff00 */
[----:B------:R-:W-:Y:S02]  /*1700*/  CS2R R58, SRZ ;  /* 0x00000000003a7805 */ /* 0x000fe4000001ff00 */
[----:B------:R-:W-:Y:S02]  /*1710*/  CS2R R60, SRZ ;  /* 0x00000000003c7805 */ /* 0x000fe4000001ff00 */
[----:B------:R-:W-:-:S02]  /*1720*/  CS2R R62, SRZ ;  /* 0x00000000003e7805 */ /* 0x000fc4000001ff00 */
[----:B------:R-:W-:Y:S02]  /*1730*/  CS2R R64, SRZ ;  /* 0x0000000000407805 */ /* 0x000fe4000001ff00 */
[----:B------:R-:W-:Y:S02]  /*1740*/  CS2R R66, SRZ ;  /* 0x0000000000427805 */ /* 0x000fe4000001ff00 */
[----:B------:R-:W-:Y:S01]  /*1750*/  CS2R R68, SRZ ;  /* 0x0000000000447805 */ /* 0x000fe2000001ff00 */
[----:B------:R-:W-:Y:S01]  /*1760*/  IMAD.MOV.U32 R70, RZ, RZ, RZ ;  /* 0x000000ffff467224 */ /* 0x000fe200078e00ff */
[----:B------:R-:W-:Y:S01]  /*1770*/  CS2R R74, SRZ ;  /* 0x00000000004a7805 */ /* 0x000fe2000001ff00 */
[----:B------:R-:W-:Y:S01]  /*1780*/  IMAD.MOV.U32 R72, RZ, RZ, RZ ;  /* 0x000000ffff487224 */ /* 0x000fe200078e00ff */
[----:B------:R-:W-:Y:S02]  /*1790*/  CS2R R76, SRZ ;  /* 0x00000000004c7805 */ /* 0x000fe4000001ff00 */
[----:B------:R-:W-:Y:S01]  /*17a0*/  CS2R R78, SRZ ;  /* 0x00000000004e7805 */ /* 0x000fe2000001ff00 */
[----:B------:R-:W-:Y:S01]  /*17b0*/  IMAD.MOV.U32 R80, RZ, RZ, RZ ;  /* 0x000000ffff507224 */ /* 0x000fe200078e00ff */
[----:B----4-:R-:W-:Y:S01]  /*17c0*/  CS2R R24, SRZ ;  /* 0x0000000000187805 */ /* 0x010fe2000001ff00 */
[----:B------:R-:W-:Y:S01]  /*17d0*/  IMAD.U32 R14, RZ, RZ, UR4 ;  /* 0x00000004ff0e7e24 */ /* 0x000fe2000f8e00ff */
[----:B------:R-:W-:-:S02]  /*17e0*/  CS2R R26, SRZ ;  /* 0x00000000001a7805 */ /* 0x000fc4000001ff00 */
[----:B------:R-:W-:Y:S02]  /*17f0*/  CS2R R28, SRZ ;  /* 0x00000000001c7805 */ /* 0x000fe4000001ff00 */
[----:B------:R-:W-:Y:S02]  /*1800*/  CS2R R30, SRZ ;  /* 0x00000000001e7805 */ /* 0x000fe4000001ff00 */
[----:B------:R-:W-:Y:S02]  /*1810*/  CS2R R32, SRZ ;  /* 0x0000000000207805 */ /* 0x000fe4000001ff00 */
[----:B-1----:R-:W-:Y:S02]  /*1820*/  ISETP.GE.AND P0, PT, R9, 0x1, PT ;  /* 0x000000010900780c */ /* 0x002fe40003f06270 */
[----:B------:R-:W-:Y:S02]  /*1830*/  CS2R R34, SRZ ;  /* 0x0000000000227805 */ /* 0x000fe4000001ff00 */
[----:B---3--:R-:W-:-:S02]  /*1840*/  R2UR UR8, R8 ;  /* 0x00000000080872ca */ /* 0x008fc400000e0000 */
        /* <DEDUP_REMOVED lines=8> */
[----:B------:R-:W-:Y:S02]  /*18d0*/  CS2R R52, SRZ ;  /* 0x0000000000347805 */ /* 0x000fe4000001ff00 */
[----:B------:R-:W-:Y:S01]  /*18e0*/  CS2R R54, SRZ ;  /* 0x0000000000367805 */ /* 0x000fe2000001ff00 */
[----:B------:R-:W-:-:S04]  /*18f0*/  ULEA.HI UR10, UR8, UR8, URZ, 0x1 ;  /* 0x00000008080a7291 */ /* 0x000fc8000f8f083f */
[----:B------:R-:W-:Y:S02]  /*1900*/  ULOP3.LUT UR11, UR10, 0x1ffffe, URZ, 0xc0, !UPT ;  /* 0x001ffffe0a0b7892 */ /* 0x000fe4000f8ec03f */
[----:B0-----:R-:W-:Y:S02]  /*1910*/  ULEA UR10, UR13, UR12, 0x18 ;  /* 0x0000000c0d0a7291 */ /* 0x001fe4000f8ec03f */
[----:B------:R-:W-:-:S03]  /*1920*/  UIADD3 UR11, UR8, -UR11, URZ ;  /* 0x8000000b080b7290 */ /* 0x000fc6000fffe03f */
[----:B------:R-:W-:Y:S01]  /*1930*/  UMOV UR8, URZ ;  /* 0x0000003f00087c82 */ /* 0x000fe20008000000 */
[----:B------:R-:W-:-:S04]  /*1940*/  ULEA UR11, UR11, UR10, 0xb ;  /* 0x0000000a0b0b7291 */ /* 0x000fc8000f8e583f */
[----:B------:R-:W-:-:S04]  /*1950*/  UIADD3 UR11, UR11, 0x300, URZ ;  /* 0x000003000b0b7890 */ /* 0x000fc8000fffe03f */
[----:B------:R-:W-:-:S04]  /*1960*/  USHF.R.U32.HI UR11, URZ, 0x4, UR11 ;  /* 0x000000043f0b7899 */ /* 0x000fc8000801160b */
[----:B------:R-:W-:Y:S01]  /*1970*/  ULOP3.LUT UR11, UR11, 0x3fff, URZ, 0xc0, !UPT ;  /* 0x00003fff0b0b7892 */ /* 0x000fe2000f8ec03f */
[----:B------:R-:W-:Y:S11]  /*1980*/  @!P0 BRA `(.L_x_18) ;  /* 0x0000000400608947 */ /* 0x000ff60003800000 */
[----:B------:R-:W-:-:S13]  /*1990*/  ISETP.NE.AND P1, PT, R81, 0x3, PT ;  /* 0x000000035100780c */ /* 0x000fda0003f25270 */
[----:B------:R-:W-:Y:S05]  /*19a0*/  @!P1 BRA `(.L_x_19) ;  /* 0x0000000000049947 */ /* 0x000fea0003800000 */
[----:B------:R-:W-:Y:S01]  /*19b0*/  BPT.TRAP 0x1 ;  /* 0x000000040000795c */ /* 0x000fe20000300000 */
.L_x_19:
[----:B------:R-:W-:Y:S01]  /*19c0*/  ULEA UR6, UR5, UR10, 0x3 ;  /* 0x0000000a05067291 */ /* 0x000fe2000f8e183f */
[----:B------:R-:W-:-:S05]  /*19d0*/  IMAD.U32 R8, RZ, RZ, UR4 ;  /* 0x00000004ff087e24 */ /* 0x000fca000f8e00ff */
[----:B------:R-:W-:-:S04]  /*19e0*/  SHF.L.U32 R8, R8, 0x1f, RZ ;  /* 0x0000001f08087819 */ /* 0x000fc800000006ff */
[----:B------:R0:W1:Y:S01]  /*19f0*/  SYNCS.PHASECHK.TRANS64.TRYWAIT P0, [UR6], R8 ;  /* 0x00000008ff0075a7 */ /* 0x0000620008000146 */
[----:B------:R-:W-:Y:S05]  /*1a00*/  @!P1 BRA `(.L_x_20) ;  /* 0x0000000000049947 */ /* 0x000fea0003800000 */
[----:B------:R-:W-:Y:S01]  /*1a10*/  BPT.TRAP 0x1 ;  /* 0x000000040000795c */ /* 0x000fe20000300000 */
.L_x_20:
[----:B-1----:R-:W-:Y:S05]  /*1a20*/  @P0 BRA `(.L_x_21) ;  /* 0x0000000000080947 */ /* 0x002fea0003800000 */
[----:B------:R-:W1:Y:S02]  /*1a30*/  SYNCS.PHASECHK.TRANS64.TRYWAIT P0, [UR6], R8 ;  /* 0x00000008ff0075a7 */ /* 0x000e640008000146 */
[----:B-1----:R-:W-:Y:S05]  /*1a40*/  @!P0 BRA `(.L_x_22) ;  /* 0x0000006400f48947 */ /* 0x002fea0003800000 */
.L_x_21:
[----:B------:R-:W-:Y:S01]  /*1a50*/  UIADD3 UR6, UR10, 0x25300, URZ ;  /* 0x000253000a067890 */ /* 0x000fe2000fffe03f */
[----:B------:R-:W-:Y:S01]  /*1a60*/  WARPGROUP.ARRIVE ;  /* 0x00000000000079c5 */ /* 0x000fe20000000000 */
[----:B------:R-:W-:Y:S01]  /*1a70*/  ULDC UR7, c[0x0][0x50c] ;  /* 0x0001430000077ab9 */ /* 0x000fe20000000800 */
[----:B------:R-:W-:Y:S01]  /*1a80*/  ULOP3.LUT UR12, UR11, 0x10000, URZ, 0xfc, !UPT ;  /* 0x000100000b0c7892 */ /* 0x000fe2000f8efc3f */
[----:B------:R-:W-:Y:S01]  /*1a90*/  CS2R R16, SRZ ;  /* 0x0000000000107805 */ /* 0x000fe2000001ff00 */
[----:B------:R-:W-:Y:S01]  /*1aa0*/  UISETP.NE.AND UP0, UPT, UR7, 0x1, UPT ;  /* 0x000000010700788c */ /* 0x000fe2000bf05270 */
[----:B------:R-:W-:Y:S01]  /*1ab0*/  IMAD.MOV.U32 R13, RZ, RZ, RZ ;  /* 0x000000ffff0d7224 */ /* 0x000fe200078e00ff */
[----:B------:R-:W-:Y:S01]  /*1ac0*/  USHF.R.U32.HI UR6, URZ, 0x4, UR6 ;  /* 0x000000043f067899 */ /* 0x000fe20008011606 */
[----:B------:R-:W-:Y:S01]  /*1ad0*/  CS2R R18, SRZ ;  /* 0x0000000000127805 */ /* 0x000fe2000001ff00 */
[----:B------:R-:W-:Y:S01]  /*1ae0*/  USEL UR7, URZ, 0x1, UP0 ;  /* 0x000000013f077887 */ /* 0x000fe20008000000 */
[----:B------:R-:W-:Y:S01]  /*1af0*/  CS2R R20, SRZ ;  /* 0x0000000000147805 */ /* 0x000fe2000001ff00 */
[----:B------:R-:W-:Y:S01]  /*1b00*/  ULOP3.LUT UR6, UR6, 0x3fff, URZ, 0xc0, !UPT ;  /* 0x00003fff06067892 */ /* 0x000fe2000f8ec03f */
[----:B------:R-:W-:Y:S01]  /*1b10*/  CS2R R22, SRZ ;  /* 0x0000000000167805 */ /* 0x000fe2000001ff00 */
[----:B------:R-:W-:Y:S01]  /*1b20*/  ULEA UR12, UR5, UR12, 0x8 ;  /* 0x0000000c050c7291 */ /* 0x000fe2000f8e403f */
[----:B------:R-:W-:Y:S01]  /*1b30*/  CS2R R56, SRZ ;  /* 0x0000000000387805 */ /* 0x000fe2000001ff00 */
[----:B------:R-:W-:Y:S01]  /*1b40*/  ULOP3.LUT UR6, UR6, 0x10000, URZ, 0xfc, !UPT ;  /* 0x0001000006067892 */ /* 0x000fe2000f8efc3f */
[----:B------:R-:W-:Y:S01]  /*1b50*/  ISETP.NE.AND P0, PT, RZ, UR7, PT ;  /* 0x00000007ff007c0c */ /* 0x000fe2000bf05270 */
[----:B------:R-:W-:Y:S01]  /*1b60*/  UMOV UR13, 0xc0000010 ;  /* 0xc0000010000d7882 */ /* 0x000fe20000000000 */
[----:B------:R-:W-:Y:S01]  /*1b70*/  UMOV UR15, 0xc0000010 ;  /* 0xc0000010000f7882 */ /* 0x000fe20000000000 */
[----:B------:R-:W-:Y:S01]  /*1b80*/  ULEA UR14, UR5, UR6, 0x7 ;  /* 0x00000006050e7291 */ /* 0x000fe2000f8e383f */
[----:B------:R-:W-:-:S02]  /*1b90*/  CS2R R58, SRZ ;  /* 0x00000000003a7805 */ /* 0x000fc4000001ff00 */
[----:B------:R-:W-:Y:S01]  /*1ba0*/  CS2R R60, SRZ ;  /* 0x00000000003c7805 */ /* 0x000fe2000001ff00 */
[----:B------:R-:W-:Y:S01]  /*1bb0*/  UMOV UR6, 0x1 ;  /* 0x0000000100067882 */ /* 0x000fe20000000000 */
[----:B------:R-:W-:Y:S02]  /*1bc0*/  CS2R R62, SRZ ;  /* 0x00000000003e7805 */ /* 0x000fe4000001ff00 */
[----:B------:R-:W-:Y:S02]  /*1bd0*/  CS2R R64, SRZ ;  /* 0x0000000000407805 */ /* 0x000fe4000001ff00 */
[----:B------:R-:W-:Y:S02]  /*1be0*/  CS2R R66, SRZ ;  /* 0x0000000000427805 */ /* 0x000fe4000001ff00 */
[----:B------:R-:W-:Y:S01]  /*1bf0*/  CS2R R68, SRZ ;  /* 0x0000000000447805 */ /* 0x000fe2000001ff00 */
[----:B------:R-:W-:Y:S01]  /*1c00*/  IMAD.MOV.U32 R70, RZ, RZ, RZ ;  /* 0x000000ffff467224 */ /* 0x000fe200078e00ff */
[----:B------:R-:W-:Y:S01]  /*1c10*/  QGMMA.64x64x32.F32.E4M3.E4M3 R24, gdesc[UR12], RZ, !UPT, gsb0 ;  /* 0x00e000000c1879f3 */ /* 0x000fe2000c0008ff */
[----:B------:R-:W-:Y:S01]  /*1c20*/  IMAD.MOV.U32 R72, RZ, RZ, RZ ;  /* 0x000000ffff487224 */ /* 0x000fe200078e00ff */
[----:B------:R-:W-:-:S02]  /*1c30*/  CS2R R74, SRZ ;  /* 0x00000000004a7805 */ /* 0x000fc4000001ff00 */
[----:B------:R-:W-:Y:S02]  /*1c40*/  CS2R R76, SRZ ;  /* 0x00000000004c7805 */ /* 0x000fe4000001ff00 */
[----:B------:R-:W-:Y:S01]  /*1c50*/  CS2R R78, SRZ ;  /* 0x00000000004e7805 */ /* 0x000fe2000001ff00 */
[----:B------:R-:W-:Y:S01]  /*1c60*/  IMAD.MOV.U32 R80, RZ, RZ, RZ ;  /* 0x000000ffff507224 */ /* 0x000fe200078e00ff */
[----:B------:R-:W-:Y:S06]  /*1c70*/  @!P0 BRA `(.L_x_23) ;  /* 0x0000000000888947 */ /* 0x000fec0003800000 */
[----:B------:R-:W-:Y:S02]  /*1c80*/  WARPGROUP.DEPBAR.LE gsb0, 0x0 ;  /* 0x00008000000079c5 */ /* 0x000fe40000010000 */
[----:B------:R-:W-:-:S01]  /*1c90*/  FADD R79, RZ, R24 ;  /* 0x00000018ff4f7221 */ /* 0x000fc20000000000 */
[----:B------:R-:W-:Y:S01]  /*1ca0*/  FADD R80, RZ, R25 ;  /* 0x00000019ff507221 */ /* 0x000fe20000000000 */
        /* <DEDUP_REMOVED lines=30> */
[----:B------:R-:W-:-:S06]  /*1e90*/  UMOV UR6, URZ ;  /* 0x0000003f00067c82 */ /* 0x000fcc0008000000 */
.L_x_23:
[----:B------:R-:W-:-:S04]  /*1ea0*/  UIADD3 UR16, UR5, 0x1, URZ ;  /* 0x0000000105107890 */ /* 0x000fc8000fffe03f */
[----:B------:R-:W-:-:S04]  /*1eb0*/  UISETP.NE.AND UP0, UPT, UR16, 0x25, UPT ;  /* 0x000000251000788c */ /* 0x000fc8000bf05270 */
[----:B------:R-:W-:Y:S02]  /*1ec0*/  USEL UR8, URZ, 0x1, UP0 ;  /* 0x000000013f087887 */ /* 0x000fe40008000000 */
[----:B------:R-:W-:Y:S02]  /*1ed0*/  USEL UR16, UR16, URZ, UP0 ;  /* 0x0000003f10107287 */ /* 0x000fe40008000000 */
[----:B------:R-:W-:-:S06]  /*1ee0*/  ULOP3.LUT UR8, UR4, UR8, URZ, 0x3c, !UPT ;  /* 0x0000000804087292 */ /* 0x000fcc000f8e3c3f */
[----:B------:R-:W-:Y:S01]  /*1ef0*/  IMAD.U32 R14, RZ, RZ, UR8 ;  /* 0x00000008ff0e7e24 */ /* 0x000fe2000f8e00ff */
[----:B------:R-:W-:-:S06]  /*1f00*/  UMOV UR8, 0x1 ;  /* 0x0000000100087882 */ /* 0x000fcc0000000000 */
.L_x_18:
[----:B------:R-:W-:-:S04]  /*1f10*/  UISETP.LT.AND UP0, UPT, UR9, 0x1, UPT ;  /* 0x000000010900788c */ /* 0x000fc8000bf01270 */
[----:B------:R-:W-:-:S04]  /*1f20*/  USEL UR12, UR9, 0x1, UP0 ;  /* 0x00000001090c7887 */ /* 0x000fc80008000000 */
[----:B------:R-:W-:-:S04]  /*1f30*/  UIADD3 UR12, UR9, -UR12, URZ ;  /* 0x8000000c090c7290 */ /* 0x000fc8000fffe03f */
[----:B------:R-:W-:-:S06]  /*1f40*/  UISETP.GE.AND UP0, UPT, UR12, 0x1, UPT ;  /* 0x000000010c00788c */ /* 0x000fcc000bf06270 */
[----:B------:R-:W-:-:S13]  /*1f50*/  PLOP3.LUT P0, PT, PT, PT, UP0, 0x80, 0x0 ;  /* 0x000000000000781c */ /* 0x000fda0003f0f008 */
[----:B------:R-:W-:Y:S05]  /*1f60*/  @!P0 BRA `(.L_x_24) ;  /* 0x0000000400748947 */ /* 0x000fea0003800000 */
[----:B01----:R-:W-:Y:S01]  /*1f70*/  IMAD.U32 R8, RZ, RZ, UR12 ;  /* 0x0000000cff087e24 */ /* 0x003fe2000f8e00ff */
[----:B------:R-:W-:Y:S01]  /*1f80*/  ULDC UR17, c[0x0][0x50c] ;  /* 0x0001430000117ab9 */ /* 0x000fe20000000800 */
[----:B------:R-:W-:-:S07]  /*1f90*/  IMAD.U32 R9, RZ, RZ, UR5 ;  /* 0x00000005ff097e24 */ /* 0x000fce000f8e00ff */
.L_x_32:
[----:B------:R-:W-:-:S13]  /*1fa0*/  ISETP.NE.AND P1, PT, R81, 0x3, PT ;  /* 0x000000035100780c */ /* 0x000fda0003f25270 */
[----:B------:R-:W-:Y:S05]  /*1fb0*/  @!P1 BRA `(.L_x_25) ;  /* 0x0000000000049947 */ /* 0x000fea0003800000 */
[----:B------:R-:W-:Y:S01]  /*1fc0*/  BPT.TRAP 0x1 ;  /* 0x000000040000795c */ /* 0x000fe20000300000 */
.L_x_25:
[----:B------:R-:W0:Y:S01]  /*1fd0*/  S2UR UR12, SR_CgaCtaId ;  /* 0x00000000000c79c3 */ /* 0x000e220000008800 */
[----:B------:R-:W-:Y:S01]  /*1fe0*/  UMOV UR10, 0x400 ;  /* 0x00000400000a7882 */ /* 0x000fe20000000000 */
[----:B------:R-:W-:Y:S01]  /*1ff0*/  SHF.L.U32 R10, R14, 0x1f, RZ ;  /* 0x0000001f0e0a7819 */ /* 0x000fe200000006ff */
[----:B0-----:R-:W-:-:S04]  /*2000*/  ULEA UR10, UR12, UR10, 0x18 ;  /* 0x0000000a0c0a7291 */ /* 0x001fc8000f8ec03f */
[----:B------:R-:W-:-:S09]  /*2010*/  ULEA UR12, UR16, UR10, 0x3 ;  /* 0x0000000a100c7291 */ /* 0x000fd2000f8e183f */
[----:B------:R0:W1:Y:S01]  /*2020*/  SYNCS.PHASECHK.TRANS64.TRYWAIT P0, [UR12], R10 ;  /* 0x0000000aff0075a7 */ /* 0x000062000800014c */
[----:B------:R-:W-:Y:S05]  /*2030*/  @!P1 BRA `(.L_x_26) ;  /* 0x0000000000049947 */ /* 0x000fea0003800000 */
[----:B------:R-:W-:Y:S01]  /*2040*/  BPT.TRAP 0x1 ;  /* 0x000000040000795c */ /* 0x000fe20000300000 */
.L_x_26:
[----:B-1----:R-:W-:Y:S05]  /*2050*/  @P0 BRA `(.L_x_27) ;  /* 0x0000000000080947 */ /* 0x002fea0003800000 */
[----:B------:R-:W1:Y:S02]  /*2060*/  SYNCS.PHASECHK.TRANS64.TRYWAIT P0, [UR12], R10 ;  /* 0x0000000aff0075a7 */ /* 0x000e64000800014c */
[----:B-1----:R-:W-:Y:S05]  /*2070*/  @!P0 BRA `(.L_x_28) ;  /* 0x0000006000808947 */ /* 0x002fea0003800000 */
.L_x_27:
[----:B------:R-:W-:Y:S01]  /*2080*/  UIADD3 UR12, UR10, 0x25300, URZ ;  /* 0x000253000a0c7890 */ /* 0x000fe2000fffe03f */
[----:B------:R-:W-:Y:S01]  /*2090*/  WARPGROUP.ARRIVE ;  /* 0x00000000000079c5 */ /* 0x000fe20000000000 */
[----:B------:R-:W-:Y:S02]  /*20a0*/  UISETP.NE.AND UP0, UPT, UR7, URZ, UPT ;  /* 0x0000003f0700728c */ /* 0x000fe4000bf05270 */
[----:B------:R-:W-:Y:S02]  /*20b0*/  USHF.R.U32.HI UR12, URZ, 0x4, UR12 ;  /* 0x000000043f0c7899 */ /* 0x000fe4000801160c */
[----:B------:R-:W-:Y:S02]  /*20c0*/  USEL UR8, UR8, URZ, !UP0 ;  /* 0x0000003f08087287 */ /* 0x000fe4000c000000 */
[----:B------:R-:W-:Y:S02]  /*20d0*/  ULOP3.LUT UR7, UR12, 0x3fff, URZ, 0xc0, !UPT ;  /* 0x00003fff0c077892 */ /* 0x000fe4000f8ec03f */
[----:B------:R-:W-:-:S02]  /*20e0*/  ULOP3.LUT UR12, UR11, 0x10000, URZ, 0xfc, !UPT ;  /* 0x000100000b0c7892 */ /* 0x000fc4000f8efc3f */
[----:B------:R-:W-:Y:S02]  /*20f0*/  ULOP3.LUT UR7, UR7, 0x10000, URZ, 0xfc, !UPT ;  /* 0x0001000007077892 */ /* 0x000fe4000f8efc3f */
[----:B------:R-:W-:Y:S02]  /*2100*/  UISETP.NE.U32.AND UP0, UPT, UR8, URZ, UPT ;  /* 0x0000003f0800728c */ /* 0x000fe4000bf05070 */
[----:B------:R-:W-:Y:S02]  /*2110*/  ULEA UR12, UR16, UR12, 0x8 ;  /* 0x0000000c100c7291 */ /* 0x000fe4000f8e403f */
[----:B------:R-:W-:Y:S01]  /*2120*/  ULEA UR14, UR16, UR7, 0x7 ;  /* 0x00000007100e7291 */ /* 0x000fe2000f8e383f */
[----:B------:R-:W-:Y:S01]  /*2130*/  UMOV UR13, 0xc0000010 ;  /* 0xc0000010000d7882 */ /* 0x000fe20000000000 */
[----:B------:R-:W-:Y:S01]  /*2140*/  UMOV UR15, 0xc0000010 ;  /* 0xc0000010000f7882 */ /* 0x000fe20000000000 */
[----:B------:R-:W-:-:S06]  /*2150*/  UIADD3 UR6, UR6, 0x1, URZ ;  /* 0x0000000106067890 */ /* 0x000fcc000fffe03f */
[----:B------:R-:W-:Y:S01]  /*2160*/  QGMMA.64x64x32.F32.E4M3.E4M3 R24, gdesc[UR12], R24, UP0, gsb0 ;  /* 0x00e000000c1879f3 */ /* 0x000fe2000b800818 */
[----:B------:R-:W-:-:S04]  /*2170*/  UISETP.NE.AND UP0, UPT, UR6, UR17, UPT ;  /* 0x000000110600728c */ /* 0x000fc8000bf05270 */
[----:B------:R-:W-:-:S06]  /*2180*/  USEL UR7, URZ, 0x1, UP0 ;  /* 0x000000013f077887 */ /* 0x000fcc0008000000 */
[----:B------:R-:W-:Y:S01]  /*2190*/  ISETP.NE.AND P0, PT, RZ, UR7, PT ;  /* 0x00000007ff007c0c */ /* 0x000fe2000bf05270 */
[----:B------:R-:W-:-:S12]  /*21a0*/  WARPGROUP.DEPBAR.LE gsb0, 0x1 ;  /* 0x00008000000079c5 */ /* 0x000fd80000010100 */
[----:B------:R-:W-:Y:S05]  /*21b0*/  @!P0 BRA `(.L_x_29) ;  /* 0x0000000000888947 */ /* 0x000fea0003800000 */
[----:B------:R-:W-:Y:S02]  /*21c0*/  WARPGROUP.DEPBAR.LE gsb0, 0x0 ;  /* 0x00008000000079c5 */ /* 0x000fe40000010000 */
[----:B------:R-:W-:-:S01]  /*21d0*/  FADD R79, R24, R79 ;  /* 0x0000004f184f7221 */ /* 0x000fc20000000000 */
[----:B------:R-:W-:Y:S01]  /*21e0*/  FADD R80, R25, R80 ;  /* 0x0000005019507221 */ /* 0x000fe20000000000 */
        /* <DEDUP_REMOVED lines=30> */
[----:B------:R-:W-:-:S06]  /*23d0*/  UMOV UR6, URZ ;  /* 0x0000003f00067c82 */ /* 0x000fcc0008000000 */
.L_x_29:
[----:B------:R-:W-:Y:S05]  /*23e0*/  @!P1 BRA `(.L_x_30) ;  /* 0x0000000000049947 */ /* 0x000fea0003800000 */
[----:B------:R-:W-:Y:S01]  /*23f0*/  BPT.TRAP 0x1 ;  /* 0x000000040000795c */ /* 0x000fe20000300000 */
.L_x_30:
[----:B------:R-:W-:-:S13]  /*2400*/  ISETP.NE.AND P0, PT, R6, RZ, PT ;  /* 0x000000ff0600720c */ /* 0x000fda0003f05270 */
[----:B01----:R-:W-:-:S05]  /*2410*/  @P0 LEA R10, R9, UR10, 0x3 ;  /* 0x0000000a090a0c11 */ /* 0x003fca000f8e18ff */
[----:B------:R-:W-:-:S05]  /*2420*/  @P0 VIADD R10, R10, 0x128 ;  /* 0x000001280a0a0836 */ /* 0x000fca0000000000 */
[----:B------:R-:W-:-:S04]  /*2430*/  @P0 PRMT R10, R3, 0x654, R10 ;  /* 0x00000654030a0816 */ /* 0x000fc8000000000a */
[----:B------:R0:W-:Y:S01]  /*2440*/  @P0 SYNCS.ARRIVE.TRANS64.RED.A1T0 RZ, [R10+URZ], RZ ;  /* 0x000000ff0aff09a7 */ /* 0x0001e2000810043f */
[----:B------:R-:W-:-:S13]  /*2450*/  ISETP.GT.U32.AND P0, PT, R2, 0x1, PT ;  /* 0x000000010200780c */ /* 0x000fda0003f04070 */
[----:B0-----:R-:W-:Y:S05]  /*2460*/  @P0 BRA `(.L_x_31) ;  /* 0x0000000000040947 */ /* 0x001fea0003800000 */
[----:B------:R-:W-:Y:S01]  /*2470*/  BPT.TRAP 0x1 ;  /* 0x000000040000795c */ /* 0x000fe20000300000 */
.L_x_31:
[----:B------:R-:W-:Y:S01]  /*2480*/  UIADD3 UR16, UR16, 0x1, URZ ;  /* 0x0000000110107890 */ /* 0x000fe2000fffe03f */
[C---:B------:R-:W-:Y:S01]  /*2490*/  ISETP.GT.AND P1, PT, R8.reuse, 0x1, PT ;  /* 0x000000010800780c */ /* 0x040fe20003f24270 */
[----:B------:R-:W-:Y:S02]  /*24a0*/  VIADD R9, R9, 0x1 ;  /* 0x0000000109097836 */ /* 0x000fe40000000000 */
[----:B------:R-:W-:Y:S01]  /*24b0*/  UISETP.NE.AND UP0, UPT, UR16, 0x25, UPT ;  /* 0x000000251000788c */ /* 0x000fe2000bf05270 */
[----:B------:R-:W-:Y:S02]  /*24c0*/  VIADD R8, R8, 0xffffffff ;  /* 0xffffffff08087836 */ /* 0x000fe40000000000 */
[C---:B------:R-:W-:Y:S01]  /*24d0*/  ISETP.NE.AND P0, PT, R9.reuse, 0x25, PT ;  /* 0x000000250900780c */ /* 0x040fe20003f05270 */
[----:B------:R-:W-:Y:S02]  /*24e0*/  USEL UR8, URZ, 0x1, UP0 ;  /* 0x000000013f087887 */ /* 0x000fe40008000000 */
[----:B------:R-:W-:Y:S01]  /*24f0*/  USEL UR16, UR16, URZ, UP0 ;  /* 0x0000003f10107287 */ /* 0x000fe20008000000 */
[----:B------:R-:W-:-:S03]  /*2500*/  SEL R9, R9, RZ, P0 ;  /* 0x000000ff09097207 */ /* 0x000fc60000000000 */
[----:B------:R-:W-:Y:S01]  /*2510*/  LOP3.LUT R14, R14, UR8, RZ, 0x3c, !PT ;  /* 0x000000080e0e7c12 */ /* 0x000fe2000f8e3cff */
[----:B------:R-:W-:Y:S01]  /*2520*/  UMOV UR8, 0x1 ;  /* 0x0000000100087882 */ /* 0x000fe20000000000 */
[----:B------:R-:W-:Y:S06]  /*2530*/  @P1 BRA `(.L_x_32) ;  /* 0xfffffff800981947 */ /* 0x000fec000383ffff */
.L_x_24:
[----:B------:R-:W-:Y:S01]  /*2540*/  UISETP.NE.AND UP0, UPT, UR6, URZ, UPT ;  /* 0x0000003f0600728c */ /* 0x000fe2000bf05270 */
[----:B01----:R-:W0:Y:S03]  /*2550*/  LDC R8, c[0x0][0x28c] ;  /* 0x0000a300ff087b82 */ /* 0x003e260000000800 */
[----:B------:R-:W-:-:S06]  /*2560*/  USEL UR6, URZ, 0x1, !UP0 ;  /* 0x000000013f067887 */ /* 0x000fcc000c000000 */
[----:B------:R-:W-:Y:S02]  /*2570*/  ISETP.NE.AND P0, PT, RZ, UR6, PT ;  /* 0x00000006ff007c0c */ /* 0x000fe4000bf05270 */
[----:B0-----:R-:W-:-:S11]  /*2580*/  ISETP.GE.AND P1, PT, R8, 0x1, PT ;  /* 0x000000010800780c */ /* 0x001fd60003f26270 */
[----:B------:R-:W-:Y:S05]  /*2590*/  @!P0 BRA `(.L_x_33) ;  /* 0x0000000000848947 */ /* 0x000fea0003800000 */
[----:B------:R-:W-:Y:S02]  /*25a0*/  WARPGROUP.DEPBAR.LE gsb0, 0x0 ;  /* 0x00008000000079c5 */ /* 0x000fe40000010000 */
[----:B------:R-:W-:Y:S01]  /*25b0*/  FADD R79, R24, R79 ;  /* 0x0000004f184f7221 */ /* 0x000fe20000000000 */
        /* <DEDUP_REMOVED lines=30> */
[----:B------:R-:W-:-:S07]  /*27a0*/  FADD R16, R16, R55 ;  /* 0x0000003710107221 */ /* 0x000fce0000000000 */
.L_x_33:
[----:B------:R-:W-:Y:S02]  /*27b0*/  WARPGROUP.DEPBAR.LE gsb0, 0x0 ;  /* 0x00008000000079c5 */ /* 0x000fe40000010000 */
[----:B------:R-:W-:Y:S05]  /*27c0*/  @!P1 BRA `(.L_x_34) ;  /* 0x00000000005c9947 */ /* 0x000fea0003800000 */
[----:B------:R-:W-:-:S13]  /*27d0*/  ISETP.NE.AND P0, PT, R81, 0x3, PT ;  /* 0x000000035100780c */ /* 0x000fda0003f05270 */
[----:B------:R-:W-:Y:S05]  /*27e0*/  @!P0 BRA `(.L_x_35) ;  /* 0x0000000000048947 */ /* 0x000fea0003800000 */
[----:B------:R-:W-:Y:S01]  /*27f0*/  BPT.TRAP 0x1 ;  /* 0x000000040000795c */ /* 0x000fe20000300000 */
.L_x_35:
[----:B------:R-:W-:Y:S01]  /*2800*/  ISETP.NE.AND P0, PT, R6, RZ, PT ;  /* 0x000000ff0600720c */ /* 0x000fe20003f05270 */
[----:B------:R-:W-:Y:S01]  /*2810*/  BSSY B0, `(.L_x_36) ;  /* 0x0000010000007945 */ /* 0x000fe20003800000 */
[----:B------:R-:W-:-:S11]  /*2820*/  ISETP.GT.U32.AND P1, PT, R2, 0x1, PT ;  /* 0x000000010200780c */ /* 0x000fd60003f24070 */
[----:B------:R-:W-:Y:S05]  /*2830*/  @!P0 BRA `(.L_x_37) ;  /* 0x0000000000348947 */ /* 0x000fea0003800000 */
[----:B------:R-:W-:-:S04]  /*2840*/  UISETP.LT.AND UP0, UPT, UR9, 0x1, UPT ;  /* 0x000000010900788c */ /* 0x000fc8000bf01270 */
[----:B------:R-:W-:-:S04]  /*2850*/  USEL UR8, UR9, 0x1, UP0 ;  /* 0x0000000109087887 */ /* 0x000fc80008000000 */
[----:B------:R-:W-:-:S04]  /*2860*/  UIADD3 UR8, UR5, UR9, -UR8 ;  /* 0x0000000905087290 */ /* 0x000fc8000fffe808 */
[----:B------:R-:W-:-:S04]  /*2870*/  UIMAD.WIDE.U32 UR6, UR8, -0x45306eb3, URZ ;  /* 0xbacf914d080678a5 */ /* 0x000fc8000f8e003f */
[----:B------:R-:W-:-:S04]  /*2880*/  UIADD3 UR6, UR8, -UR7, URZ ;  /* 0x8000000708067290 */ /* 0x000fc8000fffe03f */
[----:B------:R-:W-:-:S04]  /*2890*/  ULEA.HI UR6, UR6, UR7, URZ, 0x1f ;  /* 0x0000000706067291 */ /* 0x000fc8000f8ff83f */
[----:B------:R-:W-:-:S04]  /*28a0*/  USHF.R.U32.HI UR6, URZ, 0x5, UR6 ;  /* 0x000000053f067899 */ /* 0x000fc80008011606 */
[----:B------:R-:W-:-:S04]  /*28b0*/  UIMAD UR6, UR6, -0x25, UR8 ;  /* 0xffffffdb060678a4 */ /* 0x000fc8000f8e0208 */
[----:B------:R-:W-:-:S04]  /*28c0*/  ULEA UR6, UR6, UR10, 0x3 ;  /* 0x0000000a06067291 */ /* 0x000fc8000f8e183f */
[----:B------:R-:W-:-:S06]  /*28d0*/  UIADD3 UR6, UR6, 0x128, URZ ;  /* 0x0000012806067890 */ /* 0x000fcc000fffe03f */
[----:B------:R-:W-:-:S05]  /*28e0*/  IMAD.U32 R8, RZ, RZ, UR6 ;  /* 0x00000006ff087e24 */ /* 0x000fca000f8e00ff */
[----:B------:R-:W-:-:S04]  /*28f0*/  PRMT R8, R3, 0x654, R8 ;  /* 0x0000065403087816 */ /* 0x000fc80000000008 */
[----:B------:R0:W-:Y:S03]  /*2900*/  SYNCS.ARRIVE.TRANS64.RED.A1T0 RZ, [R8+URZ], RZ ;  /* 0x000000ff08ff79a7 */ /* 0x0001e6000810043f */
.L_x_37:
[----:B------:R-:W-:Y:S05]  /*2910*/  BSYNC B0 ;  /* 0x0000000000007941 */ /* 0x000fea0003800000 */
.L_x_36:
[----:B------:R-:W-:Y:S05]  /*2920*/  @P1 BRA `(.L_x_34) ;  /* 0x0000000000041947 */ /* 0x000fea0003800000 */
[----:B------:R-:W-:Y:S01]  /*2930*/  BPT.TRAP 0x1 ;  /* 0x000000040000795c */ /* 0x000fe20000300000 */
.L_x_34:
[----:B------:R-:W1:Y:S01]  /*2940*/  LDC R14, c[0x0][0x288] ;  /* 0x0000a200ff0e7b82 */ /* 0x000e620000000800 */
[--C-:B0-----:R-:W-:Y:S01]  /*2950*/  SHF.R.U32.HI R8, RZ, 0x2, R0.reuse ;  /* 0x00000002ff087819 */ /* 0x101fe20000011600 */
[----:B------:R-:W-:Y:S01]  /*2960*/  UIADD3 UR8, UR9, UR5, URZ ;  /* 0x0000000509087290 */ /* 0x000fe2000fffe03f */
[----:B------:R-:W-:Y:S01]  /*2970*/  LOP3.LUT R10, R0, 0x60, RZ, 0xc0, !PT ;  /* 0x00000060000a7812 */ /* 0x000fe200078ec0ff */
[----:B------:R-:W-:Y:S01]  /*2980*/  ULDC UR12, c[0x0][0x284] ;  /* 0x0000a100000c7ab9 */ /* 0x000fe20000000800 */
[----:B------:R-:W-:Y:S01]  /*2990*/  SHF.R.U32.HI R11, RZ, 0x7, R0 ;  /* 0x00000007ff0b7819 */ /* 0x000fe20000011600 */
[----:B------:R-:W-:Y:S01]  /*29a0*/  UISETP.GT.U32.AND UP0, UPT, UR8, 0x24, UPT ;  /* 0x000000240800788c */ /* 0x000fe2000bf04070 */
[----:B------:R-:W-:Y:S01]  /*29b0*/  LOP3.LUT R9, R8, 0x7, RZ, 0xc0, !PT ;  /* 0x0000000708097812 */ /* 0x000fe200078ec0ff */
[----:B------:R-:W-:Y:S01]  /*29c0*/  UIMAD.WIDE.U32 UR6, UR8, -0x45306eb3, URZ ;  /* 0xbacf914d080678a5 */ /* 0x000fe2000f8e003f */
[----:B------:R-:W-:Y:S01]  /*29d0*/  SHF.R.U32.HI R10, RZ, 0x1, R10 ;  /* 0x00000001ff0a7819 */ /* 0x000fe2000001160a */
[----:B------:R-:W-:Y:S01]  /*29e0*/  UISETP.LT.U32.AND UP0, UPT, UR9, 0x25, UP0 ;  /* 0x000000250900788c */ /* 0x000fe20008701070 */
[----:B------:R-:W-:Y:S01]  /*29f0*/  LOP3.LUT R8, R11, 0x1, RZ, 0xc0, !PT ;  /* 0x000000010b087812 */ /* 0x000fe200078ec0ff */
[----:B------:R-:W-:Y:S01]  /*2a00*/  UIADD3 UR5, UR8, -UR7, URZ ;  /* 0x8000000708057290 */ /* 0x000fe2000fffe03f */
[----:B------:R-:W-:Y:S01]  /*2a10*/  IADD3 R25, RZ, -R10, -R9 ;  /* 0x8000000aff197210 */ /* 0x000fe20007ffe809 */
[----:B------:R-:W-:Y:S01]  /*2a20*/  UISETP.GE.U32.AND UP1, UPT, UR9, 0x25, UPT ;  /* 0x000000250900788c */ /* 0x000fe2000bf26070 */
[----:B------:R-:W-:Y:S01]  /*2a30*/  SHF.R.S32.HI R32, RZ, 0x1f, R73 ;  /* 0x0000001fff207819 */ /* 0x000fe20000011449 */
[C---:B------:R-:W-:Y:S01]  /*2a40*/  IMAD.SHL.U32 R24, R8.reuse, 0x40, RZ ;  /* 0x0000004008187824 */ /* 0x040fe200078e00ff */
[----:B------:R-:W-:Y:S01]  /*2a50*/  USEL UR6, URZ, 0x1, !UP0 ;  /* 0x000000013f067887 */ /* 0x000fe2000c000000 */
[----:B------:R-:W-:Y:S01]  /*2a60*/  IMAD R27, R8, -0x40, R25 ;  /* 0xffffffc0081b7824 */ /* 0x000fe200078e0219 */
[----:B------:R-:W-:Y:S01]  /*2a70*/  LOP3.LUT R8, R0, 0x3, RZ, 0xc0, !PT ;  /* 0x0000000300087812 */ /* 0x000fe200078ec0ff */
[----:B------:R-:W-:Y:S01]  /*2a80*/  IMAD.SHL.U32 R25, R15, 0x40, RZ ;  /* 0x000000400f197824 */ /* 0x000fe200078e00ff */
[----:B------:R-:W-:Y:S01]  /*2a90*/  LOP3.LUT R11, R24, 0x40, R9, 0xe2, !PT ;  /* 0x00000040180b7812 */ /* 0x000fe200078ee209 */
[----:B------:R-:W-:Y:S01]  /*2aa0*/  IMAD.SHL.U32 R24, R71, 0x80, RZ ;  /* 0x0000008047187824 */ /* 0x000fe200078e00ff */
[----:B------:R-:W-:Y:S01]  /*2ab0*/  ULEA.HI UR5, UR5, UR7, URZ, 0x1f ;  /* 0x0000000705057291 */ /* 0x000fe2000f8ff83f */
[----:B-1----:R-:W-:Y:S01]  /*2ac0*/  IMAD R28, R8, -0x2, R14 ;  /* 0xfffffffe081c7824 */ /* 0x002fe200078e020e */
[C---:B------:R-:W-:Y:S01]  /*2ad0*/  ISETP.GE.AND P0, PT, R25.reuse, R14, PT ;  /* 0x0000000e1900720c */ /* 0x040fe20003f06270 */
[----:B------:R-:W-:Y:S01]  /*2ae0*/  IMAD.SHL.U32 R14, R0, 0x2, RZ ;  /* 0x00000002000e7824 */ /* 0x000fe200078e00ff */
[----:B------:R-:W-:Y:S01]  /*2af0*/  ULDC.64 UR10, c[0x0][0x5d0] ;  /* 0x00017400000a7ab9 */ /* 0x000fe20000000a00 */
[----:B------:R-:W-:Y:S01]  /*2b00*/  ULOP3.LUT UR4, UR4, UR6, URZ, 0x3c, !UPT ;  /* 0x0000000604047292 */ /* 0x000fe2000f8e3c3f */
[----:B------:R-:W-:Y:S01]  /*2b10*/  ISETP.GE.OR P0, PT, R24, UR12, P0 ;  /* 0x0000000c18007c0c */ /* 0x000fe20008706670 */
[----:B------:R-:W-:Y:S01]  /*2b20*/  IMAD R8, R32, UR10, RZ ;  /* 0x0000000a20087c24 */ /* 0x000fe2000f8e02ff */
[----:B------:R-:W-:Y:S01]  /*2b30*/  LOP3.LUT R14, R25, 0x6, R14, 0xf8, !PT ;  /* 0x00000006190e7812 */ /* 0x000fe200078ef80e */
[----:B------:R-:W-:Y:S01]  /*2b40*/  USHF.R.U32.HI UR5, URZ, 0x5, UR5 ;  /* 0x000000053f057899 */ /* 0x000fe20008011605 */
[----:B------:R-:W-:Y:S01]  /*2b50*/  IMAD.WIDE R30, R71, 0x80, RZ ;  /* 0x00000080471e7825 */ /* 0x000fe200078e02ff */
[----:B------:R-:W-:-:S02]  /*2b60*/  IADD3 R27, -R24, UR12, R27 ;  /* 0x0000000c181b7c10 */ /* 0x000fc4000fffe11b */
[----:B------:R-:W-:Y:S01]  /*2b70*/  SHF.R.S32.HI R15, RZ, 0x1f, R14 ;  /* 0x0000001fff0f7819 */ /* 0x000fe2000001140e */
[C---:B------:R-:W-:Y:S01]  /*2b80*/  IMAD R29, R73.reuse, UR11, R8 ;  /* 0x0000000b491d7c24 */ /* 0x040fe2000f8e0208 */
[----:B------:R-:W-:Y:S01]  /*2b90*/  @UP1 ULOP3.LUT UR4, UR4, 0x1, UR5, 0x78, !UPT ;  /* 0x0000000104041892 */ /* 0x000fe2000f8e7805 */
[----:B------:R-:W-:Y:S01]  /*2ba0*/  LOP3.LUT R33, R30, R11, R10, 0xfe, !PT ;  /* 0x0000000b1e217212 */ /* 0x000fe200078efe0a */
[----:B------:R-:W-:Y:S01]  /*2bb0*/  UIMAD UR5, UR5, -0x25, UR8 ;  /* 0xffffffdb050578a4 */ /* 0x000fe2000f8e0208 */
[----:B------:R-:W-:-:S04]  /*2bc0*/  IMAD.WIDE.U32 R8, R73, UR10, R14 ;  /* 0x0000000a49087c25 */ /* 0x000fc8000f8e000e */
[----:B------:R-:W-:Y:S02]  /*2bd0*/  IMAD.IADD R9, R9, 0x1, R29 ;  /* 0x0000000109097824 */ /* 0x000fe400078e021d */
[----:B------:R-:W-:Y:S02]  /*2be0*/  IMAD.IADD R28, R28, 0x1, -R25 ;  /* 0x000000011c1c7824 */ /* 0x000fe400078e0a19 */
[----:B------:R-:W-:Y:S01]  /*2bf0*/  IMAD.MOV.U32 R26, RZ, RZ, -0x1 ;  /* 0xffffffffff1a7424 */ /* 0x000fe200078e00ff */
[----:B------:R-:W-:Y:S06]  /*2c00*/  @P0 BRA `(.L_x_38) ;  /* 0x0000002400940947 */ /* 0x000fec0003800000 */
[----:B------:R-:W0:Y:S01]  /*2c10*/  LDC.64 R24, c[0x0][0x5c8] ;  /* 0x00017200ff187b82 */ /* 0x000e220000000a00 */
[----:B------:R-:W-:Y:S01]  /*2c20*/  ULDC.64 UR6, c[0x0][0x5c0] ;  /* 0x0001700000067ab9 */ /* 0x000fe20000000a00 */
[----:B------:R-:W-:Y:S01]  /*2c30*/  BSSY B0, `(.L_x_38) ;  /* 0x0000262000007945 */ /* 0x000fe20003800000 */
[-C--:B0-----:R-:W-:Y:S02]  /*2c40*/  IMAD R10, R31, R24.reuse, RZ ;  /* 0x000000181f0a7224 */ /* 0x081fe400078e02ff */
[----:B------:R-:W-:-:S04]  /*2c50*/  IMAD.WIDE.U32 R8, R33, R24, R8 ;  /* 0x0000001821087225 */ /* 0x000fc800078e0008 */
[----:B------:R-:W-:Y:S01]  /*2c60*/  IMAD R11, R33, R25, R10 ;  /* 0x00000019210b7224 */ /* 0x000fe200078e020a */
[----:B------:R-:W-:Y:S02]  /*2c70*/  LEA R10, P0, R24, R8, 0x3 ;  /* 0x00000008180a7211 */ /* 0x000fe400078018ff */
[----:B------:R-:W-:Y:S01]  /*2c80*/  IADD3 R8, P1, R8, UR6, RZ ;  /* 0x0000000608087c10 */ /* 0x000fe2000ff3e0ff */
[----:B------:R-:W-:Y:S01]  /*2c90*/  IMAD.IADD R9, R9, 0x1, R11 ;  /* 0x0000000109097824 */ /* 0x000fe200078e020b */
[----:B------:R-:W-:-:S04]  /*2ca0*/  IADD3 R10, P2, R10, UR6, RZ ;  /* 0x000000060a0a7c10 */ /* 0x000fc8000ff5e0ff */
[----:B------:R-:W-:Y:S02]  /*2cb0*/  LEA.HI.X R11, R24, R9, R25, 0x3, P0 ;  /* 0x00000009180b7211 */ /* 0x000fe400000f1c19 */
[----:B----45:R-:W-:Y:S02]  /*2cc0*/  FSETP.NEU.AND P0, PT, R12, RZ, PT ;  /* 0x000000ff0c00720b */ /* 0x030fe40003f0d000 */
[----:B------:R-:W-:Y:S02]  /*2cd0*/  IADD3.X R9, R9, UR7, RZ, P1, !PT ;  /* 0x0000000709097c10 */ /* 0x000fe40008ffe4ff */
[----:B------:R-:W-:-:S09]  /*2ce0*/  IADD3.X R11, R11, UR7, RZ, P2, !PT ;  /* 0x000000070b0b7c10 */ /* 0x000fd200097fe4ff */
[----:B------:R-:W-:Y:S05]  /*2cf0*/  @!P0 BRA `(.L_x_39) ;  /* 0x0000001c00148947 */ /* 0x000fea0003800000 */
[----:B------:R-:W-:Y:S01]  /*2d00*/  ULDC.64 UR6, c[0x0][0x5b8] ;  /* 0x00016e0000067ab9 */ /* 0x000fe20000000a00 */
[----:B------:R-:W-:Y:S01]  /*2d10*/  ISETP.GE.AND P0, PT, R28, 0x1, PT ;  /* 0x000000011c00780c */ /* 0x000fe20003f06270 */
[----:B------:R-:W-:Y:S01]  /*2d20*/  IMAD R32, R32, UR6, RZ ;  /* 0x0000000620207c24 */ /* 0x000fe2000f8e02ff */
[----:B------:R-:W-:Y:S01]  /*2d30*/  ULDC.64 UR10, c[0x0][0x5a8] ;  /* 0x00016a00000a7ab9 */ /* 0x000fe20000000a00 */
[----:B------:R-:W-:Y:S01]  /*2d40*/  IMAD.WIDE.U32 R24, R73, UR6, R14 ;  /* 0x0000000649187c25 */ /* 0x000fe2000f8e000e */
[----:B------:R-:W-:Y:S01]  /*2d50*/  ISETP.LT.OR P3, PT, R27, 0x1, !P0 ;  /* 0x000000011b00780c */ /* 0x000fe20004761670 */
[----:B------:R-:W-:Y:S02]  /*2d60*/  BSSY B1, `(.L_x_40) ;  /* 0x000000c000017945 */ /* 0x000fe40003800000 */
[----:B------:R-:W-:Y:S01]  /*2d70*/  IMAD R73, R73, UR7, R32 ;  /* 0x0000000749497c24 */ /* 0x000fe2000f8e0220 */
[----:B------:R-:W-:Y:S02]  /*2d80*/  ULDC.64 UR6, c[0x0][0x5b0] ;  /* 0x00016c0000067ab9 */ /* 0x000fe40000000a00 */
[----:B------:R-:W-:-:S02]  /*2d90*/  IMAD R29, R31, UR6, RZ ;  /* 0x000000061f1d7c24 */ /* 0x000fc4000f8e02ff */
[----:B------:R-:W-:Y:S02]  /*2da0*/  IMAD.IADD R25, R25, 0x1, R73 ;  /* 0x0000000119197824 */ /* 0x000fe400078e0249 */
[C---:B------:R-:W-:Y:S02]  /*2db0*/  IMAD R29, R33.reuse, UR7, R29 ;  /* 0x00000007211d7c24 */ /* 0x040fe4000f8e021d */
[----:B------:R-:W-:-:S03]  /*2dc0*/  IMAD.WIDE.U32 R14, R33, UR6, R24 ;  /* 0x00000006210e7c25 */ /* 0x000fc6000f8e0018 */
[----:B------:R-:W-:-:S04]  /*2dd0*/  IADD3 R14, P1, R14, UR10, RZ ;  /* 0x0000000a0e0e7c10 */ /* 0x000fc8000ff3e0ff */
[--C-:B------:R-:W-:Y:S02]  /*2de0*/  IADD3.X R15, R15, UR11, R29.reuse, P1, !PT ;  /* 0x0000000b0f0f7c10 */ /* 0x100fe40008ffe41d */
[----:B------:R-:W-:Y:S01]  /*2df0*/  PRMT R29, RZ, 0x7610, R29 ;  /* 0x00007610ff1d7816 */ /* 0x000fe2000000001d */
[----:B------:R-:W-:Y:S06]  /*2e00*/  @P3 BRA `(.L_x_41) ;  /* 0x0000000000043947 */ /* 0x000fec0003800000 */
[----:B------:R0:W5:Y:S02]  /*2e10*/  LDG.E.U8 R29, desc[UR18][R14.64] ;  /* 0x000000120e1d7981 */ /* 0x000164000c1e1100 */
.L_x_41:
[----:B------:R-:W-:Y:S05]  /*2e20*/  BSYNC B1 ;  /* 0x0000000000017941 */ /* 0x000fea0003800000 */
.L_x_40:
[----:B-----5:R-:W-:Y:S01]  /*2e30*/  LOP3.LUT R29, R29, 0xff, RZ, 0xc0, !PT ;  /* 0x000000ff1d1d7812 */ /* 0x020fe200078ec0ff */
[----:B------:R-:W-:Y:S01]  /*2e40*/  BSSY B1, `(.L_x_42) ;  /* 0x000000c000017945 */ /* 0x000fe20003800000 */
[----:B------:R-:W-:Y:S02]  /*2e50*/  ISETP.GE.AND P1, PT, R28, 0x2, PT ;  /* 0x000000021c00780c */ /* 0x000fe40003f26270 */
[----:B------:R-:W-:Y:S02]  /*2e60*/  F2FP.F16.E4M3.UNPACK_B R29, R29 ;  /* 0x0000001dff1d723e */ /* 0x000fe400020006ff */
[----:B------:R-:W-:-:S03]  /*2e70*/  ISETP.LT.OR P2, PT, R27, 0x1, !P1 ;  /* 0x000000011b00780c */ /* 0x000fc60004f41670 */
[----:B------:R-:W-:-:S05]  /*2e80*/  HADD2.F32 R29, -RZ, R29.H0_H0 ;  /* 0x2000001dff1d7230 */ /* 0x000fca0000004100 */
[----:B------:R-:W-:Y:S01]  /*2e90*/  FMUL R32, R29, R12 ;  /* 0x0000000c1d207220 */ /* 0x000fe20000400000 */
[----:B------:R-:W-:-:S03]  /*2ea0*/  PRMT R29, RZ, 0x7610, R29 ;  /* 0x00007610ff1d7816 */ /* 0x000fc6000000001d */
[----:B--2---:R-:W-:-:S05]  /*2eb0*/  FFMA R32, R79, R7, R32 ;  /* 0x000000074f207223 */ /* 0x004fca0000000020 */
[----:B------:R-:W-:-:S05]  /*2ec0*/  F2FP.SATFINITE.E4M3.F32.PACK_AB_MERGE_C R35, RZ, R32, RZ ;  /* 0x00000020ff23723e */ /* 0x000fca00048070ff */
[----:B------:R1:W-:Y:S01]  /*2ed0*/  @!P3 STG.E.U8 desc[UR18][R8.64], R35 ;  /* 0x000000230800b986 */ /* 0x0003e2000c101112 */
[----:B------:R-:W-:Y:S05]  /*2ee0*/  @P2 BRA `(.L_x_43) ;  /* 0x0000000000042947 */ /* 0x000fea0003800000 */
[----:B------:R2:W5:Y:S02]  /*2ef0*/  LDG.E.U8 R29, desc[UR18][R14.64+0x1] ;  /* 0x000001120e1d7981 */ /* 0x000564000c1e1100 */
.L_x_43:
[----:B------:R-:W-:Y:S05]  /*2f00*/  BSYNC B1 ;  /* 0x0000000000017941 */ /* 0x000fea0003800000 */
.L_x_42:
[----:B-----5:R-:W-:Y:S01]  /*2f10*/  LOP3.LUT R29, R29, 0xff, RZ, 0xc0, !PT ;  /* 0x000000ff1d1d7812 */ /* 0x020fe200078ec0ff */
[----:B------:R-:W-:Y:S01]  /*2f20*/  BSSY B1, `(.L_x_44) ;  /* 0x0000012000017945 */ /* 0x000fe20003800000 */
[----:B------:R-:W-:Y:S02]  /*2f30*/  IADD3 R33, P3, R33, 0x8, RZ ;  /* 0x0000000821217810 */ /* 0x000fe40007f7e0ff */
[----:B------:R-:W-:Y:S02]  /*2f40*/  F2FP.F16.E4M3.UNPACK_B R29, R29 ;  /* 0x0000001dff1d723e */ /* 0x000fe400020006ff */
[----:B------:R-:W-:Y:S01]  /*2f50*/  ISETP.LT.OR P0, PT, R27, 0x9, !P0 ;  /* 0x000000091b00780c */ /* 0x000fe20004701670 */
[----:B------:R-:W-:Y:S02]  /*2f60*/  IMAD.X R30, RZ, RZ, R31, P3 ;  /* 0x000000ffff1e7224 */ /* 0x000fe400018e061f */
[----:B------:R-:W-:Y:S02]  /*2f70*/  HADD2.F32 R29, -RZ, R29.H0_H0 ;  /* 0x2000001dff1d7230 */ /* 0x000fe40000004100 */
[----:B------:R-:W-:-:S02]  /*2f80*/  IMAD R30, R30, UR6, RZ ;  /* 0x000000061e1e7c24 */ /* 0x000fc4000f8e02ff */
[----:B------:R-:W-:-:S04]  /*2f90*/  IMAD.WIDE.U32 R24, R33, UR6, R24 ;  /* 0x0000000621187c25 */ /* 0x000fc8000f8e0018 */
[----:B------:R-:W-:Y:S01]  /*2fa0*/  FMUL R29, R29, R12 ;  /* 0x0000000c1d1d7220 */ /* 0x000fe20000400000 */
[----:B------:R-:W-:-:S03]  /*2fb0*/  IMAD R33, R33, UR7, R30 ;  /* 0x0000000721217c24 */ /* 0x000fc6000f8e021e */
[----:B------:R-:W-:Y:S01]  /*2fc0*/  FFMA R29, R80, R7, R29 ;  /* 0x00000007501d7223 */ /* 0x000fe2000000001d */
[----:B------:R-:W-:-:S04]  /*2fd0*/  IADD3 R24, P3, R24, UR10, RZ ;  /* 0x0000000a18187c10 */ /* 0x000fc8000ff7e0ff */
[----:B------:R-:W-:Y:S02]  /*2fe0*/  F2FP.SATFINITE.E4M3.F32.PACK_AB_MERGE_C R31, RZ, R29, RZ ;  /* 0x0000001dff1f723e */ /* 0x000fe400048070ff */
[----:B------:R-:W-:Y:S02]  /*2ff0*/  IADD3.X R25, R25, UR11, R33, P3, !PT ;  /* 0x0000000b19197c10 */ /* 0x000fe40009ffe421 */
[----:B------:R-:W-:Y:S01]  /*3000*/  PRMT R29, RZ, 0x7610, R29 ;  /* 0x00007610ff1d7816 */ /* 0x000fe2000000001d */
[----:B------:R3:W-:Y:S01]  /*3010*/  @!P2 STG.E.U8 desc[UR18][R8.64+0x1], R31 ;  /* 0x0000011f0800a986 */ /* 0x0007e2000c101112 */
[----:B------:R-:W-:Y:S05]  /*3020*/  @P0 BRA `(.L_x_45) ;  /* 0x0000000000040947 */ /* 0x000fea0003800000 */
[----:B------:R4:W5:Y:S02]  /*3030*/  LDG.E.U8 R29, desc[UR18][R24.64] ;  /* 0x00000012181d7981 */ /* 0x000964000c1e1100 */
.L_x_45:
[----:B------:R-:W-:Y:S05]  /*3040*/  BSYNC B1 ;  /* 0x0000000000017941 */ /* 0x000fea0003800000 */
.L_x_44:
[----:B-----5:R-:W-:Y:S01]  /*3050*/  LOP3.LUT R29, R29, 0xff, RZ, 0xc0, !PT ;  /* 0x000000ff1d1d7812 */ /* 0x020fe200078ec0ff */
[----:B------:R-:W-:Y:S01]  /*3060*/  BSSY B1, `(.L_x_46) ;  /* 0x000000b000017945 */ /* 0x000fe20003800000 */
[----:B------:R-:W-:Y:S02]  /*3070*/  ISETP.LT.OR P1, PT, R27, 0x9, !P1 ;  /* 0x000000091b00780c */ /* 0x000fe40004f21670 */
[----:B------:R-:W-:-:S05]  /*3080*/  F2FP.F16.E4M3.UNPACK_B R29, R29 ;  /* 0x0000001dff1d723e */ /* 0x000fca00020006ff */
[----:B------:R-:W-:-:S05]  /*3090*/  HADD2.F32 R29, -RZ, R29.H0_H0 ;  /* 0x2000001dff1d7230 */ /* 0x000fca0000004100 */
[----:B------:R-:W-:Y:S01]  /*30a0*/  FMUL R30, R29, R12 ;  /* 0x0000000c1d1e7220 */ /* 0x000fe20000400000 */
[----:B------:R-:W-:-:S03]  /*30b0*/  PRMT R29, RZ, 0x7610, R29 ;  /* 0x00007610ff1d7816 */ /* 0x000fc6000000001d */
[----:B------:R-:W-:-:S05]  /*30c0*/  FFMA R30, R77, R7, R30 ;  /* 0x000000074d1e7223 */ /* 0x000fca000000001e */
[----:B---3--:R-:W-:-:S05]  /*30d0*/  F2FP.SATFINITE.E4M3.F32.PACK_AB_MERGE_C R31, RZ, R30, RZ ;  /* 0x0000001eff1f723e */ /* 0x008fca00048070ff */
[----:B------:R3:W-:Y:S01]  /*30e0*/  @!P0 STG.E.U8 desc[UR18][R10.64], R31 ;  /* 0x0000001f0a008986 */ /* 0x0007e2000c101112 */
[----:B------:R-:W-:Y:S05]  /*30f0*/  @P1 BRA `(.L_x_47) ;  /* 0x0000000000041947 */ /* 0x000fea0003800000 */
[----:B------:R0:W5:Y:S02]  /*3100*/  LDG.E.U8 R29, desc[UR18][R24.64+0x1] ;  /* 0x00000112181d7981 */ /* 0x000164000c1e1100 */
.L_x_47:
[----:B------:R-:W-:Y:S05]  /*3110*/  BSYNC B1 ;  /* 0x0000000000017941 */ /* 0x000fea0003800000 */
.L_x_46:
[----:B-----5:R-:W-:Y:S01]  /*3120*/  LOP3.LUT R29, R29, 0xff, RZ, 0xc0, !PT ;  /* 0x000000ff1d1d7812 */ /* 0x020fe200078ec0ff */
[----:B------:R-:W-:Y:S01]  /*3130*/  BSSY B1, `(.L_x_48) ;  /* 0x000000c000017945 */ /* 0x000fe20003800000 */
[----:B------:R-:W-:Y:S02]  /*3140*/  ISETP.GE.AND P0, PT, R28, 0x9, PT ;  /* 0x000000091c00780c */ /* 0x000fe40003f06270 */
[----:B------:R-:W-:Y:S02]  /*3150*/  F2FP.F16.E4M3.UNPACK_B R29, R29 ;  /* 0x0000001dff1d723e */ /* 0x000fe400020006ff */
[----:B------:R-:W-:-:S03]  /*3160*/  ISETP.LT.OR P2, PT, R27, 0x1, !P0 ;  /* 0x000000011b00780c */ /* 0x000fc60004741670 */
[----:B------:R-:W-:-:S05]  /*3170*/  HADD2.F32 R29, -RZ, R29.H0_H0 ;  /* 0x2000001dff1d7230 */ /* 0x000fca0000004100 */
[----:B------:R-:W-:-:S04]  /*3180*/  FMUL R29, R29, R12 ;  /* 0x0000000c1d1d7220 */ /* 0x000fc80000400000 */
[----:B------:R-:W-:-:S05]  /*3190*/  FFMA R29, R78, R7, R29 ;  /* 0x000000074e1d7223 */ /* 0x000fca000000001d */
[----:B---3--:R-:W-:Y:S02]  /*31a0*/  F2FP.SATFINITE.E4M3.F32.PACK_AB_MERGE_C R31, RZ, R29, RZ ;  /* 0x0000001dff1f723e */ /* 0x008fe400048070ff */
[----:B------:R-:W-:-:S03]  /*31b0*/  PRMT R29, RZ, 0x7610, R29 ;  /* 0x00007610ff1d7816 */ /* 0x000fc6000000001d */
[----:B------:R3:W-:Y:S01]  /*31c0*/  @!P1 STG.E.U8 desc[UR18][R10.64+0x1], R31 ;  /* 0x0000011f0a009986 */ /* 0x0007e2000c101112 */
[----:B------:R-:W-:Y:S05]  /*31d0*/  @P2 BRA `(.L_x_49) ;  /* 0x0000000000042947 */ /* 0x000fea0003800000 */
[----:B------:R0:W5:Y:S02]  /*31e0*/  LDG.E.U8 R29, desc[UR18][R14.64+0x8] ;  /* 0x000008120e1d7981 */ /* 0x000164000c1e1100 */
.L_x_49:
[----:B------:R-:W-:Y:S05]  /*31f0*/  BSYNC B1 ;  /* 0x0000000000017941 */ /* 0x000fea0003800000 */
.L_x_48:
        /* <DEDUP_REMOVED lines=13> */
.L_x_51:
[----:B------:R-:W-:Y:S05]  /*32d0*/  BSYNC B1 ;  /* 0x0000000000017941 */ /* 0x000fea0003800000 */
.L_x_50:
[----:B-----5:R-:W-:Y:S01]  /*32e0*/  LOP3.LUT R29, R29, 0xff, RZ, 0xc0, !PT ;  /* 0x000000ff1d1d7812 */ /* 0x020fe200078ec0ff */
[----:B------:R-:W-:Y:S01]  /*32f0*/  BSSY B1, `(.L_x_52) ;  /* 0x000000b000017945 */ /* 0x000fe20003800000 */
[----:B------:R-:W-:Y:S02]  /*3300*/  ISETP.LT.OR P0, PT, R27, 0x9, !P0 ;  /* 0x000000091b00780c */ /* 0x000fe40004701670 */
[----:B------:R-:W-:-:S05]  /*3310*/  F2FP.F16.E4M3.UNPACK_B R29, R29 ;  /* 0x0000001dff1d723e */ /* 0x000fca00020006ff */
        /* <DEDUP_REMOVED lines=8> */
.L_x_53:
[----:B------:R-:W-:Y:S05]  /*33a0*/  BSYNC B1 ;  /* 0x0000000000017941 */ /* 0x000fea0003800000 */
.L_x_52:
        /* <DEDUP_REMOVED lines=12> */
.L_x_55:
[----:B------:R-:W-:Y:S05]  /*3470*/  BSYNC B1 ;  /* 0x0000000000017941 */ /* 0x000fea0003800000 */
.L_x_54:
        /* <DEDUP_REMOVED lines=13> */
.L_x_57:
[----:B------:R-:W-:Y:S05]  /*3550*/  BSYNC B1 ;  /* 0x0000000000017941 */ /* 0x000fea0003800000 */
.L_x_56:
        /* <DEDUP_REMOVED lines=13> */
.L_x_59:
[----:B------:R-:W-:Y:S05]  /*3630*/  BSYNC B1 ;  /* 0x0000000000017941 */ /* 0x000fea0003800000 */
.L_x_58:
        /* <DEDUP_REMOVED lines=12> */
.L_x_61:
[----:B------:R-:W-:Y:S05]  /*3700*/  BSYNC B1 ;  /* 0x0000000000017941 */ /* 0x000fea0003800000 */
.L_x_60:
        /* <DEDUP_REMOVED lines=12> */
.L_x_63:
[----:B------:R-:W-:Y:S05]  /*37d0*/  BSYNC B1 ;  /* 0x0000000000017941 */ /* 0x000fea0003800000 */
.L_x_62:
        /* <DEDUP_REMOVED lines=13> */
.L_x_65:
[----:B------:R-:W-:Y:S05]  /*38b0*/  BSYNC B1 ;  /* 0x0000000000017941 */ /* 0x000fea0003800000 */
.L_x_64:
        /* <DEDUP_REMOVED lines=13> */
.L_x_67:
[----:B------:R-:W-:Y:S05]  /*3990*/  BSYNC B1 ;  /* 0x0000000000017941 */ /* 0x000fea0003800000 */
.L_x_66:
        /* <DEDUP_REMOVED lines=12> */
.L_x_69:
[----:B------:R-:W-:Y:S05]  /*3a60*/  BSYNC B1 ;  /* 0x0000000000017941 */ /* 0x000fea0003800000 */
.L_x_68:
        /* <DEDUP_REMOVED lines=12> */
.L_x_71:
[----:B------:R-:W-:Y:S05]  /*3b30*/  BSYNC B1 ;  /* 0x0000000000017941 */ /* 0x000fea0003800000 */
.L_x_70:
        /* <DEDUP_REMOVED lines=13> */
.L_x_73:
[----:B------:R-:W-:Y:S05]  /*3c10*/  BSYNC B1 ;  /* 0x0000000000017941 */ /* 0x000fea0003800000 */
.L_x_72:
        /* <DEDUP_REMOVED lines=13> */
.L_x_75:
[----:B------:R-:W-:Y:S05]  /*3cf0*/  BSYNC B1 ;  /* 0x0000000000017941 */ /* 0x000fea0003800000 */
.L_x_74:
        /* <DEDUP_REMOVED lines=12> */
.L_x_77:
[----:B------:R-:W-:Y:S05]  /*3dc0*/  BSYNC B1 ;  /* 0x0000000000017941 */ /* 0x000fea0003800000 */
.L_x_76:
        /* <DEDUP_REMOVED lines=12> */
.L_x_79:
[----:B------:R-:W-:Y:S05]  /*3e90*/  BSYNC B1 ;  /* 0x0000000000017941 */ /* 0x000fea0003800000 */
.L_x_78:
        /* <DEDUP_REMOVED lines=13> */
.L_x_81:
[----:B------:R-:W-:Y:S05]  /*3f70*/  BSYNC B1 ;  /* 0x0000000000017941 */ /* 0x000fea0003800000 */
.L_x_80:
        /* <DEDUP_REMOVED lines=13> */
.L_x_83:
[----:B------:R-:W-:Y:S05]  /*4050*/  BSYNC B1 ;  /* 0x0000000000017941 */ /* 0x000fea0003800000 */
.L_x_82:
        /* <DEDUP_REMOVED lines=12> */
.L_x_85:
[----:B------:R-:W-:Y:S05]  /*4120*/  BSYNC B1 ;  /* 0x0000000000017941 */ /* 0x000fea0003800000 */
.L_x_84:
[----:B-----5:R-:W-:Y:S01]  /*4130*/  LOP3.LUT R29, R29, 0xff, RZ, 0xc0, !PT ;  /* 0x000000ff1d1d7812 */ /* 0x020fe200078ec0ff */
[----:B------:R-:W-:Y:S01]  /*4140*/  BSSY B1, `(.L_x_86) ;  /* 0x000000b000017945 */ /* 0x000fe20003800000 */
[----:B------:R-:W-:Y:S02]  /*4150*/  ISETP.LT.OR P1, PT, R27, 0x9, !P1 ;  /* 0x000000091b00780c */ /* 0x000fe40004f21670 */
[----:B------:R-:W-:-:S05]  /*4160*/  F2FP.F16.E4M3.UNPACK_B R29, R29 ;  /* 0x0000001dff1d723e */ /* 0x000fca00020006ff */
[----:B------:R-:W-:-:S05]  /*4170*/  HADD2.F32 R29, -RZ, R29.H0_H0 ;  /* 0x2000001dff1d7230 */ /* 0x000fca0000004100 */
[----:B------:R-:W-:-:S04]  /*4180*/  FMUL R30, R29, R12 ;  /* 0x0000000c1d1e7220 */ /* 0x000fc80000400000 */
[----:B------:R-:W-:Y:S01]  /*4190*/  FFMA R30, R23, R7, R30 ;  /* 0x00000007171e7223 */ /* 0x000fe2000000001e */
[----:B------:R-:W-:-:S04]  /*41a0*/  PRMT R23, RZ, 0x7610, R23 ;  /* 0x00007610ff177816 */ /* 0x000fc80000000017 */
[----:B------:R-:W-:-:S05]  /*41b0*/  F2FP.SATFINITE.E4M3.F32.PACK_AB_MERGE_C R29, RZ, R30, RZ ;  /* 0x0000001eff1d723e */ /* 0x000fca00048070ff */
[----:B------:R0:W-:Y:S01]  /*41c0*/  @!P0 STG.E.U8 desc[UR18][R10.64+0x28], R29 ;  /* 0x0000281d0a008986 */ /* 0x0001e2000c101112 */
[----:B------:R-:W-:Y:S05]  /*41d0*/  @P1 BRA `(.L_x_87) ;  /* 0x0000000000041947 */ /* 0x000fea0003800000 */
[----:B------:R0:W5:Y:S02]  /*41e0*/  LDG.E.U8 R23, desc[UR18][R24.64+0x29] ;  /* 0x0000291218177981 */ /* 0x000164000c1e1100 */
.L_x_87:
[----:B------:R-:W-:Y:S05]  /*41f0*/  BSYNC B1 ;  /* 0x0000000000017941 */ /* 0x000fea0003800000 */
.L_x_86:
        /* <DEDUP_REMOVED lines=8> */
[----:B0-----:R-:W-:Y:S02]  /*4280*/  F2FP.SATFINITE.E4M3.F32.PACK_AB_MERGE_C R29, RZ, R23, RZ ;  /* 0x00000017ff1d723e */ /* 0x001fe400048070ff */
[----:B------:R-:W-:-:S03]  /*4290*/  PRMT R23, RZ, 0x7610, R23 ;  /* 0x00007610ff177816 */ /* 0x000fc60000000017 */
[----:B------:R0:W-:Y:S01]  /*42a0*/  @!P1 STG.E.U8 desc[UR18][R10.64+0x29], R29 ;  /* 0x0000291d0a009986 */ /* 0x0001e2000c101112 */
[----:B------:R-:W-:Y:S05]  /*42b0*/  @P2 BRA `(.L_x_89) ;  /* 0x0000000000042947 */ /* 0x000fea0003800000 */
[----:B------:R0:W5:Y:S02]  /*42c0*/  LDG.E.U8 R23, desc[UR18][R14.64+0x30] ;  /* 0x000030120e177981 */ /* 0x000164000c1e1100 */
.L_x_89:
[----:B------:R-:W-:Y:S05]  /*42d0*/  BSYNC B1 ;  /* 0x0000000000017941 */ /* 0x000fea0003800000 */
.L_x_88:
[----:B-----5:R-:W-:Y:S01]  /*42e0*/  LOP3.LUT R23, R23, 0xff, RZ, 0xc0, !PT ;  /* 0x000000ff17177812 */ /* 0x020fe200078ec0ff */
[----:B------:R-:W-:Y:S01]  /*42f0*/  BSSY B1, `(.L_x_90) ;  /* 0x000000c000017945 */ /* 0x000fe20003800000 */
[----:B------:R-:W-:Y:S02]  /*4300*/  ISETP.GE.AND P1, PT, R28, 0x32, PT ;  /* 0x000000321c00780c */ /* 0x000fe40003f26270 */
[----:B------:R-:W-:Y:S02]  /*4310*/  F2FP.F16.E4M3.UNPACK_B R23, R23 ;  /* 0x00000017ff17723e */ /* 0x000fe400020006ff */
[----:B------:R-:W-:-:S03]  /*4320*/  ISETP.LT.OR P3, PT, R27, 0x1, !P1 ;  /* 0x000000011b00780c */ /* 0x000fc60004f61670 */
        /* <DEDUP_REMOVED lines=8> */
.L_x_91:
[----:B------:R-:W-:Y:S05]  /*43b0*/  BSYNC B1 ;  /* 0x0000000000017941 */ /* 0x000fea0003800000 */
.L_x_90:
[----:B-----5:R-:W-:Y:S01]  /*43c0*/  LOP3.LUT R21, R21, 0xff, RZ, 0xc0, !PT ;  /* 0x000000ff15157812 */ /* 0x020fe200078ec0ff */
[----:B------:R-:W-:Y:S01]  /*43d0*/  BSSY B1, `(.L_x_92) ;  /* 0x000000b000017945 */ /* 0x000fe20003800000 */
[----:B------:R-:W-:Y:S02]  /*43e0*/  ISETP.LT.OR P0, PT, R27, 0x9, !P0 ;  /* 0x000000091b00780c */ /* 0x000fe40004701670 */
[----:B------:R-:W-:-:S05]  /*43f0*/  F2FP.F16.E4M3.UNPACK_B R21, R21 ;  /* 0x00000015ff15723e */ /* 0x000fca00020006ff */
        /* <DEDUP_REMOVED lines=8> */
.L_x_93:
[----:B------:R-:W-:Y:S05]  /*4480*/  BSYNC B1 ;  /* 0x0000000000017941 */ /* 0x000fea0003800000 */
.L_x_92:
        /* <DEDUP_REMOVED lines=12> */
.L_x_95:
[----:B------:R-:W-:Y:S05]  /*4550*/  BSYNC B1 ;  /* 0x0000000000017941 */ /* 0x000fea0003800000 */
.L_x_94:
        /* <DEDUP_REMOVED lines=13> */
.L_x_97:
[----:B------:R-:W-:Y:S05]  /*4630*/  BSYNC B1 ;  /* 0x0000000000017941 */ /* 0x000fea0003800000 */
.L_x_96:
        /* <DEDUP_REMOVED lines=13> */
.L_x_99:
[----:B------:R-:W-:Y:S05]  /*4710*/  BSYNC B1 ;  /* 0x0000000000017941 */ /* 0x000fea0003800000 */
.L_x_98:
[----:B-----5:R-:W-:Y:S01]  /*4720*/  LOP3.LUT R17, R17, 0xff, RZ, 0xc0, !PT ;  /* 0x000000ff11117812 */ /* 0x020fe200078ec0ff */
[----:B------:R-:W-:Y:S01]  /*4730*/  BSSY B1, `(.L_x_100) ;  /* 0x000000b000017945 */ /* 0x000fe20003800000 */
[----:B------:R-:W-:Y:S02]  /*4740*/  ISETP.LT.OR P0, PT, R27, 0x9, !P0 ;  /* 0x000000091b00780c */ /* 0x000fe40004701670 */
[----:B------:R-:W-:Y:S02]  /*4750*/  F2FP.F16.E4M3.UNPACK_B R17, R17 ;  /* 0x00000011ff11723e */ /* 0x000fe400020006ff */
[----:B0-2---:R-:W-:-:S03]  /*4760*/  PRMT R14, RZ, 0x7610, R14 ;  /* 0x00007610ff0e7816 */ /* 0x005fc6000000000e */
[----:B------:R-:W-:-:S05]  /*4770*/  HADD2.F32 R17, -RZ, R17.H0_H0 ;  /* 0x20000011ff117230 */ /* 0x000fca0000004100 */
[----:B------:R-:W-:-:S04]  /*4780*/  FMUL R17, R17, R12 ;  /* 0x0000000c11117220 */ /* 0x000fc80000400000 */
[----:B------:R-:W-:-:S05]  /*4790*/  FFMA R17, R18, R7, R17 ;  /* 0x0000000712117223 */ /* 0x000fca0000000011 */
[----:B------:R-:W-:-:S05]  /*47a0*/  F2FP.SATFINITE.E4M3.F32.PACK_AB_MERGE_C R17, RZ, R17, RZ ;  /* 0x00000011ff11723e */ /* 0x000fca00048070ff */
[----:B------:R0:W-:Y:S01]  /*47b0*/  @!P3 STG.E.U8 desc[UR18][R8.64+0x39], R17 ;  /* 0x000039110800b986 */ /* 0x0001e2000c101112 */
[----:B------:R-:W-:Y:S05]  /*47c0*/  @P0 BRA `(.L_x_101) ;  /* 0x0000000000040947 */ /* 0x000fea0003800000 */
[----:B------:R2:W5:Y:S02]  /*47d0*/  LDG.E.U8 R14, desc[UR18][R24.64+0x38] ;  /* 0x00003812180e7981 */ /* 0x000564000c1e1100 */
.L_x_101:
[----:B------:R-:W-:Y:S05]  /*47e0*/  BSYNC B1 ;  /* 0x0000000000017941 */ /* 0x000fea0003800000 */
.L_x_100:
[----:B-----5:R-:W-:Y:S01]  /*47f0*/  LOP3.LUT R14, R14, 0xff, RZ, 0xc0, !PT ;  /* 0x000000ff0e0e7812 */ /* 0x020fe200078ec0ff */
[----:B------:R-:W-:Y:S01]  /*4800*/  BSSY B1, `(.L_x_102) ;  /* 0x000000b000017945 */ /* 0x000fe20003800000 */
[----:B------:R-:W-:Y:S02]  /*4810*/  ISETP.LT.OR P1, PT, R27, 0x9, !P1 ;  /* 0x000000091b00780c */ /* 0x000fe40004f21670 */
[----:B------:R-:W-:-:S05]  /*4820*/  F2FP.F16.E4M3.UNPACK_B R14, R14 ;  /* 0x0000000eff0e723e */ /* 0x000fca00020006ff */
[----:B01-3--:R-:W-:-:S05]  /*4830*/  HADD2.F32 R9, -RZ, R14.H0_H0 ;  /* 0x2000000eff097230 */ /* 0x00bfca0000004100 */
[----:B------:R-:W-:-:S04]  /*4840*/  FMUL R8, R9, R12 ;  /* 0x0000000c09087220 */ /* 0x000fc80000400000 */
[----:B------:R-:W-:-:S05]  /*4850*/  FFMA R8, R13, R7, R8 ;  /* 0x000000070d087223 */ /* 0x000fca0000000008 */
[----:B------:R-:W-:Y:S02]  /*4860*/  F2FP.SATFINITE.E4M3.F32.PACK_AB_MERGE_C R9, RZ, R8, RZ ;  /* 0x00000008ff09723e */ /* 0x000fe400048070ff */
[----:B------:R-:W-:-:S03]  /*4870*/  PRMT R8, RZ, 0x7610, R8 ;  /* 0x00007610ff087816 */ /* 0x000fc60000000008 */
[----:B------:R0:W-:Y:S01]  /*4880*/  @!P0 STG.E.U8 desc[UR18][R10.64+0x38], R9 ;  /* 0x000038090a008986 */ /* 0x0001e2000c101112 */
[----:B------:R-:W-:Y:S05]  /*4890*/  @P1 BRA `(.L_x_103) ;  /* 0x0000000000041947 */ /* 0x000fea0003800000 */
[----:B------:R1:W5:Y:S02]  /*48a0*/  LDG.E.U8 R8, desc[UR18][R24.64+0x39] ;  /* 0x0000391218087981 */ /* 0x000364000c1e1100 */
.L_x_103:
[----:B------:R-:W-:Y:S05]  /*48b0*/  BSYNC B1 ;  /* 0x0000000000017941 */ /* 0x000fea0003800000 */
.L_x_102:
[----:B------:R-:W-:Y:S05]  /*48c0*/  @P1 BRA `(.L_x_104) ;  /* 0x0000000800601947 */ /* 0x000fea0003800000 */
[----:B-----5:R-:W-:-:S04]  /*48d0*/  LOP3.LUT R8, R8, 0xff, RZ, 0xc0, !PT ;  /* 0x000000ff08087812 */ /* 0x020fc800078ec0ff */
[----:B------:R-:W-:-:S05]  /*48e0*/  F2FP.F16.E4M3.UNPACK_B R8, R8 ;  /* 0x00000008ff08723e */ /* 0x000fca00020006ff */
[----:B0-----:R-:W-:-:S05]  /*48f0*/  HADD2.F32 R9, -RZ, R8.H0_H0 ;  /* 0x20000008ff097230 */ /* 0x001fca0000004100 */
[----:B------:R-:W-:-:S04]  /*4900*/  FMUL R9, R9, R12 ;  /* 0x0000000c09097220 */ /* 0x000fc80000400000 */
[----:B------:R-:W-:-:S05]  /*4910*/  FFMA R9, R16, R7, R9 ;  /* 0x0000000710097223 */ /* 0x000fca0000000009 */
[----:B------:R-:W-:-:S05]  /*4920*/  F2FP.SATFINITE.E4M3.F32.PACK_AB_MERGE_C R9, RZ, R9, RZ ;  /* 0x00000009ff09723e */ /* 0x000fca00048070ff */
[----:B------:R3:W-:Y:S01]  /*4930*/  STG.E.U8 desc[UR18][R10.64+0x39], R9 ;  /* 0x000039090a007986 */ /* 0x0007e2000c101112 */
[----:B------:R-:W-:Y:S05]  /*4940*/  BRA `(.L_x_104) ;  /* 0x0000000800407947 */ /* 0x000fea0003800000 */
.L_x_39:
[C---:B------:R-:W-:Y:S01]  /*4950*/  ISETP.GE.AND P3, PT, R28.reuse, 0x1, PT ;  /* 0x000000011c00780c */ /* 0x040fe20003f66270 */
[-C--:B--2---:R-:W-:Y:S01]  /*4960*/  FMUL R79, R79, R7.reuse ;  /* 0x000000074f4f7220 */ /* 0x084fe20000400000 */
[----:B------:R-:W-:Y:S01]  /*4970*/  ISETP.GE.AND P0, PT, R28, 0x2, PT ;  /* 0x000000021c00780c */ /* 0x000fe20003f06270 */
[-C--:B------:R-:W-:Y:S01]  /*4980*/  FMUL R80, R80, R7.reuse ;  /* 0x0000000750507220 */ /* 0x080fe20000400000 */
[----:B------:R-:W-:Y:S01]  /*4990*/  ISETP.LT.OR P1, PT, R27, 0x1, !P3 ;  /* 0x000000011b00780c */ /* 0x000fe20005f21670 */
[-C--:B------:R-:W-:Y:S01]  /*49a0*/  FMUL R77, R77, R7.reuse ;  /* 0x000000074d4d7220 */ /* 0x080fe20000400000 */
[C---:B------:R-:W-:Y:S01]  /*49b0*/  ISETP.LT.OR P2, PT, R27.reuse, 0x1, !P0 ;  /* 0x000000011b00780c */ /* 0x040fe20004741670 */
[-C--:B------:R-:W-:Y:S01]  /*49c0*/  FMUL R78, R78, R7.reuse ;  /* 0x000000074e4e7220 */ /* 0x080fe20000400000 */
[----:B------:R-:W-:Y:S01]  /*49d0*/  ISETP.LT.OR P3, PT, R27, 0x9, !P3 ;  /* 0x000000091b00780c */ /* 0x000fe20005f61670 */
[----:B------:R-:W-:Y:S01]  /*49e0*/  FMUL R75, R75, R7 ;  /* 0x000000074b4b7220 */ /* 0x000fe20000400000 */
[----:B------:R-:W-:Y:S01]  /*49f0*/  F2FP.SATFINITE.E4M3.F32.PACK_AB_MERGE_C R79, RZ, R79, RZ ;  /* 0x0000004fff4f723e */ /* 0x000fe200048070ff */
[-C--:B------:R-:W-:Y:S01]  /*4a00*/  FMUL R76, R76, R7.reuse ;  /* 0x000000074c4c7220 */ /* 0x080fe20000400000 */
[----:B------:R-:W-:Y:S01]  /*4a10*/  F2FP.SATFINITE.E4M3.F32.PACK_AB_MERGE_C R15, RZ, R80, RZ ;  /* 0x00000050ff0f723e */ /* 0x000fe200048070ff */
[----:B------:R-:W-:Y:S01]  /*4a20*/  FMUL R74, R74, R7 ;  /* 0x000000074a4a7220 */ /* 0x000fe20000400000 */
[----:B------:R-:W-:Y:S01]  /*4a30*/  F2FP.SATFINITE.E4M3.F32.PACK_AB_MERGE_C R77, RZ, R77, RZ ;  /* 0x0000004dff4d723e */ /* 0x000fe200048070ff */
[-C--:B------:R-:W-:Y:S01]  /*4a40*/  FMUL R72, R72, R7.reuse ;  /* 0x0000000748487220 */ /* 0x080fe20000400000 */
[----:B------:R-:W-:Y:S01]  /*4a50*/  ISETP.LT.OR P0, PT, R27, 0x9, !P0 ;  /* 0x000000091b00780c */ /* 0x000fe20004701670 */
[----:B------:R-:W-:Y:S01]  /*4a60*/  @!P1 STG.E.U8 desc[UR18][R8.64], R79 ;  /* 0x0000004f08009986 */ /* 0x000fe2000c101112 */
[C---:B------:R-:W-:Y:S01]  /*4a70*/  ISETP.GE.AND P1, PT, R28.reuse, 0x9, PT ;  /* 0x000000091c00780c */ /* 0x040fe20003f26270 */
[----:B------:R-:W-:Y:S01]  /*4a80*/  FMUL R69, R69, R7 ;  /* 0x0000000745457220 */ /* 0x000fe20000400000 */
[----:B------:R-:W-:Y:S01]  /*4a90*/  F2FP.SATFINITE.E4M3.F32.PACK_AB_MERGE_C R75, RZ, R75, RZ ;  /* 0x0000004bff4b723e */ /* 0x000fe200048070ff */
[----:B------:R0:W-:Y:S01]  /*4aa0*/  @!P2 STG.E.U8 desc[UR18][R8.64+0x1], R15 ;  /* 0x0000010f0800a986 */ /* 0x0001e2000c101112 */
[----:B------:R-:W-:Y:S01]  /*4ab0*/  ISETP.GE.AND P2, PT, R28, 0xa, PT ;  /* 0x0000000a1c00780c */ /* 0x000fe20003f46270 */
[-C--:B------:R-:W-:Y:S01]  /*4ac0*/  FMUL R70, R70, R7.reuse ;  /* 0x0000000746467220 */ /* 0x080fe20000400000 */
[----:B------:R-:W-:Y:S01]  /*4ad0*/  F2FP.SATFINITE.E4M3.F32.PACK_AB_MERGE_C R25, RZ, R76, RZ ;  /* 0x0000004cff19723e */ /* 0x000fe200048070ff */
[----:B------:R-:W-:Y:S01]  /*4ae0*/  @!P3 STG.E.U8 desc[UR18][R10.64], R77 ;  /* 0x0000004d0a00b986 */ /* 0x000fe2000c101112 */
[C---:B------:R-:W-:Y:S01]  /*4af0*/  ISETP.LT.OR P3, PT, R27.reuse, 0x1, !P1 ;  /* 0x000000011b00780c */ /* 0x040fe20004f61670 */
[-C--:B------:R-:W-:Y:S01]  /*4b00*/  FMUL R68, R68, R7.reuse ;  /* 0x0000000744447220 */ /* 0x080fe20000400000 */
[----:B------:R-:W-:Y:S01]  /*4b10*/  ISETP.LT.OR P5, PT, R27, 0x1, !P2 ;  /* 0x000000011b00780c */ /* 0x000fe200057a1670 */
[-C--:B------:R-:W-:Y:S01]  /*4b20*/  FMUL R67, R67, R7.reuse ;  /* 0x0000000743437220 */ /* 0x080fe20000400000 */
[----:B------:R-:W-:Y:S01]  /*4b30*/  ISETP.LT.OR P1, PT, R27, 0x9, !P1 ;  /* 0x000000091b00780c */ /* 0x000fe20004f21670 */
[-C--:B------:R-:W-:Y:S01]  /*4b40*/  FMUL R65, R65, R7.reuse ;  /* 0x0000000741417220 */ /* 0x080fe20000400000 */
[----:B------:R-:W-:Y:S01]  /*4b50*/  F2FP.SATFINITE.E4M3.F32.PACK_AB_MERGE_C R29, RZ, R74, RZ ;  /* 0x0000004aff1d723e */ /* 0x000fe200048070ff */
[-C--:B------:R-:W-:Y:S01]  /*4b60*/  FMUL R66, R66, R7.reuse ;  /* 0x0000000742427220 */ /* 0x080fe20000400000 */
[----:B0-----:R-:W-:Y:S01]  /*4b70*/  F2FP.SATFINITE.E4M3.F32.PACK_AB_MERGE_C R15, RZ, R78, RZ ;  /* 0x0000004eff0f723e */ /* 0x001fe200048070ff */
[-C--:B------:R-:W-:Y:S01]  /*4b80*/  FMUL R64, R64, R7.reuse ;  /* 0x0000000740407220 */ /* 0x080fe20000400000 */
[----:B------:R-:W-:Y:S01]  /*4b90*/  ISETP.LT.OR P2, PT, R27, 0x9, !P2 ;  /* 0x000000091b00780c */ /* 0x000fe20005741670 */
[-C--:B------:R-:W-:Y:S01]  /*4ba0*/  FMUL R63, R63, R7.reuse ;  /* 0x000000073f3f7220 */ /* 0x080fe20000400000 */
[----:B------:R-:W-:Y:S01]  /*4bb0*/  F2FP.SATFINITE.E4M3.F32.PACK_AB_MERGE_C R31, RZ, R72, RZ ;  /* 0x00000048ff1f723e */ /* 0x000fe200048070ff */
[----:B------:R0:W-:Y:S01]  /*4bc0*/  @!P0 STG.E.U8 desc[UR18][R10.64+0x1], R15 ;  /* 0x0000010f0a008986 */ /* 0x0001e2000c101112 */
[C---:B------:R-:W-:Y:S01]  /*4bd0*/  ISETP.GE.AND P0, PT, R28.reuse, 0x11, PT ;  /* 0x000000111c00780c */ /* 0x040fe20003f06270 */
[----:B------:R-:W-:Y:S01]  /*4be0*/  FMUL R61, R61, R7 ;  /* 0x000000073d3d7220 */ /* 0x000fe20000400000 */
[----:B------:R-:W-:Y:S01]  /*4bf0*/  F2FP.SATFINITE.E4M3.F32.PACK_AB_MERGE_C R69, RZ, R69, RZ ;  /* 0x00000045ff45723e */ /* 0x000fe200048070ff */
[----:B------:R-:W-:Y:S01]  /*4c00*/  @!P3 STG.E.U8 desc[UR18][R8.64+0x8], R75 ;  /* 0x0000084b0800b986 */ /* 0x000fe2000c101112 */
[----:B------:R-:W-:Y:S01]  /*4c10*/  ISETP.GE.AND P3, PT, R28, 0x12, PT ;  /* 0x000000121c00780c */ /* 0x000fe20003f66270 */
[----:B------:R-:W-:Y:S01]  /*4c20*/  FMUL R62, R62, R7 ;  /* 0x000000073e3e7220 */ /* 0x000fe20000400000 */
[----:B------:R-:W-:Y:S01]  /*4c30*/  F2FP.SATFINITE.E4M3.F32.PACK_AB_MERGE_C R67, RZ, R67, RZ ;  /* 0x00000043ff43723e */ /* 0x000fe200048070ff */
[----:B------:R1:W-:Y:S01]  /*4c40*/  @!P5 STG.E.U8 desc[UR18][R8.64+0x9], R25 ;  /* 0x000009190800d986 */ /* 0x0003e2000c101112 */
[----:B------:R-:W-:Y:S01]  /*4c50*/  ISETP.LT.OR P5, PT, R27, 0x1, !P3 ;  /* 0x000000011b00780c */ /* 0x000fe20005fa1670 */
[-C--:B------:R-:W-:Y:S01]  /*4c60*/  FMUL R59, R59, R7.reuse ;  /* 0x000000073b3b7220 */ /* 0x080fe20000400000 */
[C---:B------:R-:W-:Y:S01]  /*4c70*/  ISETP.LT.OR P3, PT, R27.reuse, 0x9, !P3 ;  /* 0x000000091b00780c */ /* 0x040fe20005f61670 */
[----:B------:R-:W-:Y:S01]  /*4c80*/  @!P1 STG.E.U8 desc[UR18][R10.64+0x8], R29 ;  /* 0x0000081d0a009986 */ /* 0x000fe2000c101112 */
[----:B------:R-:W-:Y:S01]  /*4c90*/  ISETP.LT.OR P1, PT, R27, 0x1, !P0 ;  /* 0x000000011b00780c */ /* 0x000fe20004721670 */
[-C--:B------:R-:W-:Y:S01]  /*4ca0*/  FMUL R60, R60, R7.reuse ;  /* 0x000000073c3c7220 */ /* 0x080fe20000400000 */
[----:B0-----:R-:W-:Y:S01]  /*4cb0*/  F2FP.SATFINITE.E4M3.F32.PACK_AB_MERGE_C R15, RZ, R70, RZ ;  /* 0x00000046ff0f723e */ /* 0x001fe200048070ff */
[----:B------:R-:W-:Y:S01]  /*4cc0*/  @!P2 STG.E.U8 desc[UR18][R10.64+0x9], R31 ;  /* 0x0000091f0a00a986 */ /* 0x000fe2000c101112 */
[----:B------:R-:W-:Y:S01]  /*4cd0*/  ISETP.GE.AND P2, PT, R28, 0x19, PT ;  /* 0x000000191c00780c */ /* 0x000fe20003f46270 */
[-C--:B------:R-:W-:Y:S01]  /*4ce0*/  FMUL R57, R57, R7.reuse ;  /* 0x0000000739397220 */ /* 0x080fe20000400000 */
[C---:B------:R-:W-:Y:S01]  /*4cf0*/  ISETP.LT.OR P0, PT, R27.reuse, 0x9, !P0 ;  /* 0x000000091b00780c */ /* 0x040fe20004701670 */
[-C--:B------:R-:W-:Y:S01]  /*4d00*/  FMUL R58, R58, R7.reuse ;  /* 0x000000073a3a7220 */ /* 0x080fe20000400000 */
[----:B------:R-:W-:Y:S01]  /*4d10*/  ISETP.LT.OR P6, PT, R27, 0x1, !P2 ;  /* 0x000000011b00780c */ /* 0x000fe200057c1670 */
[----:B------:R0:W-:Y:S01]  /*4d20*/  @!P5 STG.E.U8 desc[UR18][R8.64+0x11], R15 ;  /* 0x0000110f0800d986 */ /* 0x0001e2000c101112 */
[----:B-1----:R-:W-:Y:S01]  /*4d30*/  F2FP.SATFINITE.E4M3.F32.PACK_AB_MERGE_C R25, RZ, R68, RZ ;  /* 0x00000044ff19723e */ /* 0x002fe200048070ff */
[----:B------:R-:W-:Y:S01]  /*4d40*/  FMUL R56, R56, R7 ;  /* 0x0000000738387220 */ /* 0x000fe20000400000 */
[----:B------:R-:W-:Y:S01]  /*4d50*/  F2FP.SATFINITE.E4M3.F32.PACK_AB_MERGE_C R65, RZ, R65, RZ ;  /* 0x00000041ff41723e */ /* 0x000fe200048070ff */
[----:B------:R-:W-:Y:S01]  /*4d60*/  @!P1 STG.E.U8 desc[UR18][R8.64+0x10], R69 ;  /* 0x0000104508009986 */ /* 0x000fe2000c101112 */
[----:B------:R-:W-:Y:S01]  /*4d70*/  ISETP.GE.AND P1, PT, R28, 0x1a, PT ;  /* 0x0000001a1c00780c */ /* 0x000fe20003f26270 */
[-C--:B------:R-:W-:Y:S01]  /*4d80*/  FMUL R23, R23, R7.reuse ;  /* 0x0000000717177220 */ /* 0x080fe20000400000 */
[C---:B------:R-:W-:Y:S01]  /*4d90*/  ISETP.LT.OR P2, PT, R27.reuse, 0x9, !P2 ;  /* 0x000000091b00780c */ /* 0x040fe20005741670 */
[----:B------:R1:W-:Y:S01]  /*4da0*/  @!P3 STG.E.U8 desc[UR18][R10.64+0x11], R25 ;  /* 0x000011190a00b986 */ /* 0x0003e2000c101112 */
[----:B------:R-:W-:Y:S01]  /*4db0*/  ISETP.LT.OR P5, PT, R27, 0x1, !P1 ;  /* 0x000000011b00780c */ /* 0x000fe20004fa1670 */
[-C--:B------:R-:W-:Y:S01]  /*4dc0*/  FMUL R21, R21, R7.reuse ;  /* 0x0000000715157220 */ /* 0x080fe20000400000 */
[----:B------:R-:W-:Y:S01]  /*4dd0*/  ISETP.LT.OR P3, PT, R27, 0x9, !P1 ;  /* 0x000000091b00780c */ /* 0x000fe20004f61670 */
[----:B------:R-:W-:Y:S01]  /*4de0*/  @!P0 STG.E.U8 desc[UR18][R10.64+0x10], R67 ;  /* 0x000010430a008986 */ /* 0x000fe2000c101112 */
[----:B0-----:R-:W-:Y:S01]  /*4df0*/  F2FP.SATFINITE.E4M3.F32.PACK_AB_MERGE_C R15, RZ, R66, RZ ;  /* 0x00000042ff0f723e */ /* 0x001fe200048070ff */
[-C--:B------:R-:W-:Y:S01]  /*4e00*/  FMUL R22, R22, R7.reuse ;  /* 0x0000000716167220 */ /* 0x080fe20000400000 */
[C---:B------:R-:W-:Y:S01]  /*4e10*/  ISETP.GE.AND P0, PT, R28.reuse, 0x21, PT ;  /* 0x000000211c00780c */ /* 0x040fe20003f06270 */
[----:B------:R-:W-:Y:S01]  /*4e20*/  @!P6 STG.E.U8 desc[UR18][R8.64+0x18], R65 ;  /* 0x000018410800e986 */ /* 0x000fe2000c101112 */
[----:B------:R-:W-:Y:S01]  /*4e30*/  ISETP.GE.AND P1, PT, R28, 0x22, PT ;  /* 0x000000221c00780c */ /* 0x000fe20003f26270 */
[-C--:B------:R-:W-:Y:S01]  /*4e40*/  FMUL R19, R19, R7.reuse ;  /* 0x0000000713137220 */ /* 0x080fe20000400000 */
[C---:B------:R-:W-:Y:S01]  /*4e50*/  ISETP.LT.OR P6, PT, R27.reuse, 0x1, !P0 ;  /* 0x000000011b00780c */ /* 0x040fe200047c1670 */
[-C--:B------:R-:W-:Y:S01]  /*4e60*/  FMUL R20, R20, R7.reuse ;  /* 0x0000000714147220 */ /* 0x080fe20000400000 */
[----:B-1----:R-:W-:Y:S01]  /*4e70*/  F2FP.SATFINITE.E4M3.F32.PACK_AB_MERGE_C R25, RZ, R64, RZ ;  /* 0x00000040ff19723e */ /* 0x002fe200048070ff */
[----:B------:R0:W-:Y:S01]  /*4e80*/  @!P5 STG.E.U8 desc[UR18][R8.64+0x19], R15 ;  /* 0x0000190f0800d986 */ /* 0x0001e2000c101112 */
[----:B------:R-:W-:Y:S01]  /*4e90*/  ISETP.LT.OR P5, PT, R27, 0x1, !P1 ;  /* 0x000000011b00780c */ /* 0x000fe20004fa1670 */
[----:B------:R-:W-:Y:S01]  /*4ea0*/  FMUL R17, R17, R7 ;  /* 0x0000000711117220 */ /* 0x000fe20000400000 */
[----:B------:R-:W-:Y:S01]  /*4eb0*/  F2FP.SATFINITE.E4M3.F32.PACK_AB_MERGE_C R63, RZ, R63, RZ ;  /* 0x0000003fff3f723e */ /* 0x000fe200048070ff */
[----:B------:R1:W-:Y:S01]  /*4ec0*/  @!P3 STG.E.U8 desc[UR18][R10.64+0x19], R25 ;  /* 0x000019190a00b986 */ /* 0x0003e2000c101112 */
[----:B------:R-:W-:Y:S01]  /*4ed0*/  F2FP.SATFINITE.E4M3.F32.PACK_AB_MERGE_C R61, RZ, R61, RZ ;  /* 0x0000003dff3d723e */ /* 0x000fe200048070ff */
[-C--:B------:R-:W-:Y:S01]  /*4ee0*/  FMUL R18, R18, R7.reuse ;  /* 0x0000000712127220 */ /* 0x080fe20000400000 */
[----:B------:R-:W-:Y:S01]  /*4ef0*/  F2FP.SATFINITE.E4M3.F32.PACK_AB_MERGE_C R29, RZ, R62, RZ ;  /* 0x0000003eff1d723e */ /* 0x000fe200048070ff */
[----:B------:R-:W-:Y:S01]  /*4f00*/  @!P2 STG.E.U8 desc[UR18][R10.64+0x18], R63 ;  /* 0x0000183f0a00a986 */ /* 0x000fe2000c101112 */
[----:B------:R-:W-:Y:S01]  /*4f10*/  ISETP.LT.OR P3, PT, R27, 0x9, !P1 ;  /* 0x000000091b00780c */ /* 0x000fe20004f61670 */
[-C--:B------:R-:W-:Y:S01]  /*4f20*/  FMUL R13, R13, R7.reuse ;  /* 0x000000070d0d7220 */ /* 0x080fe20000400000 */
[----:B------:R-:W-:Y:S01]  /*4f30*/  ISETP.GE.AND P2, PT, R28, 0x29, PT ;  /* 0x000000291c00780c */ /* 0x000fe20003f46270 */
[----:B------:R-:W-:Y:S01]  /*4f40*/  @!P6 STG.E.U8 desc[UR18][R8.64+0x20], R61 ;  /* 0x0000203d0800e986 */ /* 0x000fe2000c101112 */
[C---:B------:R-:W-:Y:S01]  /*4f50*/  ISETP.LT.OR P0, PT, R27.reuse, 0x9, !P0 ;  /* 0x000000091b00780c */ /* 0x040fe20004701670 */
[----:B------:R-:W-:Y:S01]  /*4f60*/  FMUL R16, R16, R7 ;  /* 0x0000000710107220 */ /* 0x000fe20000400000 */
[----:B------:R-:W-:Y:S01]  /*4f70*/  ISETP.GE.AND P1, PT, R28, 0x2a, PT ;  /* 0x0000002a1c00780c */ /* 0x000fe20003f26270 */
[----:B------:R-:W-:Y:S01]  /*4f80*/  @!P5 STG.E.U8 desc[UR18][R8.64+0x21], R29 ;  /* 0x0000211d0800d986 */ /* 0x000fe2000c101112 */
[----:B------:R-:W-:-:S02]  /*4f90*/  ISETP.LT.OR P6, PT, R27, 0x1, !P2 ;  /* 0x000000011b00780c */ /* 0x000fc400057c1670 */
[C---:B------:R-:W-:Y:S02]  /*4fa0*/  ISETP.LT.OR P5, PT, R27.reuse, 0x1, !P1 ;  /* 0x000000011b00780c */ /* 0x040fe40004fa1670 */
[----:B------:R-:W-:Y:S02]  /*4fb0*/  F2FP.SATFINITE.E4M3.F32.PACK_AB_MERGE_C R59, RZ, R59, RZ ;  /* 0x0000003bff3b723e */ /* 0x000fe400048070ff */
[----:B0-----:R-:W-:Y:S02]  /*4fc0*/  F2FP.SATFINITE.E4M3.F32.PACK_AB_MERGE_C R15, RZ, R60, RZ ;  /* 0x0000003cff0f723e */ /* 0x001fe400048070ff */
[----:B------:R-:W-:Y:S01]  /*4fd0*/  F2FP.SATFINITE.E4M3.F32.PACK_AB_MERGE_C R57, RZ, R57, RZ ;  /* 0x00000039ff39723e */ /* 0x000fe200048070ff */
[----:B------:R-:W-:Y:S01]  /*4fe0*/  @!P0 STG.E.U8 desc[UR18][R10.64+0x20], R59 ;  /* 0x0000203b0a008986 */ /* 0x000fe2000c101112 */
[----:B-1----:R-:W-:Y:S02]  /*4ff0*/  F2FP.SATFINITE.E4M3.F32.PACK_AB_MERGE_C R25, RZ, R58, RZ ;  /* 0x0000003aff19723e */ /* 0x002fe400048070ff */
[C---:B------:R-:W-:Y:S01]  /*5000*/  ISETP.LT.OR P1, PT, R27.reuse, 0x9, !P1 ;  /* 0x000000091b00780c */ /* 0x040fe20004f21670 */
[----:B------:R0:W-:Y:S01]  /*5010*/  @!P3 STG.E.U8 desc[UR18][R10.64+0x21], R15 ;  /* 0x0000210f0a00b986 */ /* 0x0001e2000c101112 */
[----:B------:R-:W-:-:S02]  /*5020*/  ISETP.LT.OR P2, PT, R27, 0x9, !P2 ;  /* 0x000000091b00780c */ /* 0x000fc40005741670 */
[C---:B------:R-:W-:Y:S01]  /*5030*/  ISETP.GE.AND P3, PT, R28.reuse, 0x31, PT ;  /* 0x000000311c00780c */ /* 0x040fe20003f66270 */
[----:B------:R-:W-:Y:S01]  /*5040*/  @!P6 STG.E.U8 desc[UR18][R8.64+0x28], R57 ;  /* 0x000028390800e986 */ /* 0x000fe2000c101112 */
[----:B------:R-:W-:Y:S02]  /*5050*/  ISETP.GE.AND P0, PT, R28, 0x32, PT ;  /* 0x000000321c00780c */ /* 0x000fe40003f06270 */
[----:B------:R-:W-:Y:S01]  /*5060*/  F2FP.SATFINITE.E4M3.F32.PACK_AB_MERGE_C R23, RZ, R23, RZ ;  /* 0x00000017ff17723e */ /* 0x000fe200048070ff */
[----:B------:R1:W-:Y:S01]  /*5070*/  @!P5 STG.E.U8 desc[UR18][R8.64+0x29], R25 ;  /* 0x000029190800d986 */ /* 0x0003e2000c101112 */
[C---:B------:R-:W-:Y:S02]  /*5080*/  ISETP.LT.OR P5, PT, R27.reuse, 0x1, !P3 ;  /* 0x000000011b00780c */ /* 0x040fe40005fa1670 */
[----:B------:R-:W-:Y:S02]  /*5090*/  ISETP.LT.OR P6, PT, R27, 0x1, !P0 ;  /* 0x000000011b00780c */ /* 0x000fe400047c1670 */
[----:B0-----:R-:W-:Y:S01]  /*50a0*/  F2FP.SATFINITE.E4M3.F32.PACK_AB_MERGE_C R15, RZ, R56, RZ ;  /* 0x00000038ff0f723e */ /* 0x001fe200048070ff */
[----:B------:R-:W-:Y:S01]  /*50b0*/  @!P2 STG.E.U8 desc[UR18][R10.64+0x28], R23 ;  /* 0x000028170a00a986 */ /* 0x000fe2000c101112 */
[----:B------:R-:W-:-:S02]  /*50c0*/  F2FP.SATFINITE.E4M3.F32.PACK_AB_MERGE_C R21, RZ, R21, RZ ;  /* 0x00000015ff15723e */ /* 0x000fc400048070ff */
[C---:B------:R-:W-:Y:S01]  /*50d0*/  ISETP.GE.AND P2, PT, R28.reuse, 0x3a, PT ;  /* 0x0000003a1c00780c */ /* 0x040fe20003f46270 */
[----:B------:R0:W-:Y:S01]  /*50e0*/  @!P1 STG.E.U8 desc[UR18][R10.64+0x29], R15 ;  /* 0x0000290f0a009986 */ /* 0x0001e2000c101112 */
[C---:B------:R-:W-:Y:S02]  /*50f0*/  ISETP.LT.OR P1, PT, R27.reuse, 0x9, !P3 ;  /* 0x000000091b00780c */ /* 0x040fe40005f21670 */
[----:B-1----:R-:W-:Y:S01]  /*5100*/  F2FP.SATFINITE.E4M3.F32.PACK_AB_MERGE_C R25, RZ, R22, RZ ;  /* 0x00000016ff19723e */ /* 0x002fe200048070ff */
[----:B------:R1:W-:Y:S01]  /*5110*/  @!P5 STG.E.U8 desc[UR18][R8.64+0x30], R21 ;  /* 0x000030150800d986 */ /* 0x0003e2000c101112 */
[----:B------:R-:W-:Y:S02]  /*5120*/  ISETP.GE.AND P3, PT, R28, 0x39, PT ;  /* 0x000000391c00780c */ /* 0x000fe40003f66270 */
[C---:B------:R-:W-:Y:S01]  /*5130*/  ISETP.LT.OR P0, PT, R27.reuse, 0x9, !P0 ;  /* 0x000000091b00780c */ /* 0x040fe20004701670 */
[----:B------:R2:W-:Y:S01]  /*5140*/  @!P6 STG.E.U8 desc[UR18][R8.64+0x31], R25 ;  /* 0x000031190800e986 */ /* 0x0005e2000c101112 */
[----:B------:R-:W-:-:S02]  /*5150*/  ISETP.LT.OR P5, PT, R27, 0x1, !P3 ;  /* 0x000000011b00780c */ /* 0x000fc40005fa1670 */
[C---:B------:R-:W-:Y:S02]  /*5160*/  ISETP.LT.OR P6, PT, R27.reuse, 0x1, !P2 ;  /* 0x000000011b00780c */ /* 0x040fe400057c1670 */
[C---:B------:R-:W-:Y:S02]  /*5170*/  ISETP.LT.OR P3, PT, R27.reuse, 0x9, !P3 ;  /* 0x000000091b00780c */ /* 0x040fe40005f61670 */
[----:B------:R-:W-:Y:S02]  /*5180*/  ISETP.LT.OR P2, PT, R27, 0x9, !P2 ;  /* 0x000000091b00780c */ /* 0x000fe40005741670 */
[----:B------:R-:W-:Y:S02]  /*5190*/  F2FP.SATFINITE.E4M3.F32.PACK_AB_MERGE_C R19, RZ, R19, RZ ;  /* 0x00000013ff13723e */ /* 0x000fe400048070ff */
[----:B0-----:R-:W-:Y:S02]  /*51a0*/  F2FP.SATFINITE.E4M3.F32.PACK_AB_MERGE_C R15, RZ, R20, RZ ;  /* 0x00000014ff0f723e */ /* 0x001fe400048070ff */
[----:B------:R-:W-:Y:S01]  /*51b0*/  F2FP.SATFINITE.E4M3.F32.PACK_AB_MERGE_C R17, RZ, R17, RZ ;  /* 0x00000011ff11723e */ /* 0x000fe200048070ff */
[----:B------:R2:W-:Y:S01]  /*51c0*/  @!P1 STG.E.U8 desc[UR18][R10.64+0x30], R19 ;  /* 0x000030130a009986 */ /* 0x0005e2000c101112 */
[----:B-1----:R-:W-:-:S02]  /*51d0*/  F2FP.SATFINITE.E4M3.F32.PACK_AB_MERGE_C R21, RZ, R18, RZ ;  /* 0x00000012ff15723e */ /* 0x002fc400048070ff */
[----:B------:R-:W-:Y:S01]  /*51e0*/  F2FP.SATFINITE.E4M3.F32.PACK_AB_MERGE_C R13, RZ, R13, RZ ;  /* 0x0000000dff0d723e */ /* 0x000fe200048070ff */
[----:B------:R2:W-:Y:S01]  /*51f0*/  @!P0 STG.E.U8 desc[UR18][R10.64+0x31], R15 ;  /* 0x0000310f0a008986 */ /* 0x0005e2000c101112 */
[----:B------:R-:W-:-:S03]  /*5200*/  F2FP.SATFINITE.E4M3.F32.PACK_AB_MERGE_C R23, RZ, R16, RZ ;  /* 0x00000010ff17723e */ /* 0x000fc600048070ff */
[----:B------:R2:W-:Y:S04]  /*5210*/  @!P5 STG.E.U8 desc[UR18][R8.64+0x38], R17 ;  /* 0x000038110800d986 */ /* 0x0005e8000c101112 */
[----:B------:R2:W-:Y:S04]  /*5220*/  @!P6 STG.E.U8 desc[UR18][R8.64+0x39], R21 ;  /* 0x000039150800e986 */ /* 0x0005e8000c101112 */
[----:B------:R2:W-:Y:S04]  /*5230*/  @!P3 STG.E.U8 desc[UR18][R10.64+0x38], R13 ;  /* 0x0000380d0a00b986 */ /* 0x0005e8000c101112 */
[----:B------:R2:W-:Y:S02]  /*5240*/  @!P2 STG.E.U8 desc[UR18][R10.64+0x39], R23 ;  /* 0x000039170a00a986 */ /* 0x0005e4000c101112 */
.L_x_104:
[----:B------:R-:W-:Y:S05]  /*5250*/  BSYNC B0 ;  /* 0x0000000000007941 */ /* 0x000fea0003800000 */
.L_x_38:
[----:B------:R-:W-:Y:S01]  /*5260*/  ULDC UR6, c[0x0][0xc] ;  /* 0x0000030000067ab9 */ /* 0x000fe20000000800 */
[----:B------:R-:W-:Y:S01]  /*5270*/  ULDC UR7, c[0x0][0x10] ;  /* 0x0000040000077ab9 */ /* 0x000fe20000000800 */
[----:B0-23--:R-:W0:Y:S01]  /*5280*/  LDC R9, c[0x0][0x14] ;  /* 0x00000500ff097b82 */ /* 0x00de220000000800 */
[----:B------:R-:W-:Y:S01]  /*5290*/  UIMAD.WIDE.U32 UR6, UR6, UR7, URZ ;  /* 0x00000007060672a5 */ /* 0x000fe2000f8e003f */
[----:B-----5:R-:W-:Y:S01]  /*52a0*/  PRMT R8, RZ, 0x7610, R8 ;  /* 0x00007610ff087816 */ /* 0x020fe20000000008 */
[----:B------:R-:W-:Y:S02]  /*52b0*/  IMAD.MOV.U32 R15, RZ, RZ, -0x1 ;  /* 0xffffffffff0f7424 */ /* 0x000fe400078e00ff */
[----:B------:R-:W-:Y:S02]  /*52c0*/  IMAD.MOV.U32 R73, RZ, RZ, -0x1 ;  /* 0xffffffffff497424 */ /* 0x000fe400078e00ff */
[----:B0-----:R-:W-:-:S04]  /*52d0*/  IMAD.WIDE.U32 R4, R9, UR6, R4 ;  /* 0x0000000609047c25 */ /* 0x001fc8000f8e0004 */
[----:B------:R-:W-:Y:S01]  /*52e0*/  IMAD R9, R9, UR7, RZ ;  /* 0x0000000709097c24 */ /* 0x000fe2000f8e02ff */
[----:B------:R-:W-:Y:S02]  /*52f0*/  ULDC.64 UR6, c[0x0][0x650] ;  /* 0x0001940000067ab9 */ /* 0x000fe40000000a00 */
[----:B------:R-:W-:Y:S01]  /*5300*/  ISETP.GE.U32.AND P0, PT, R4, UR6, PT ;  /* 0x0000000604007c0c */ /* 0x000fe2000bf06070 */
[----:B------:R-:W-:-:S05]  /*5310*/  IMAD.IADD R5, R5, 0x1, R9 ;  /* 0x0000000105057824 */ /* 0x000fca00078e0209 */
[----:B------:R-:W-:-:S13]  /*5320*/  ISETP.GE.U32.AND.EX P0, PT, R5, UR7, PT, P0 ;  /* 0x0000000705007c0c */ /* 0x000fda000bf06100 */
[----:B------:R-:W-:Y:S05]  /*5330*/  @P0 BRA `(.L_x_105) ;  /* 0x0000000400600947 */ /* 0x000fea0003800000 */
[----:B------:R-:W0:Y:S01]  /*5340*/  S2R R22, SR_CTAID.X ;  /* 0x0000000000167919 */ /* 0x000e220000002500 */
[----:B------:R-:W2:Y:S01]  /*5350*/  LDC.64 R16, c[0x0][0x628] ;  /* 0x00018a00ff107b82 */ /* 0x000ea20000000a00 */
[----:B------:R-:W-:Y:S01]  /*5360*/  ULDC UR6, c[0x0][0x150] ;  /* 0x0000540000067ab9 */ /* 0x000fe20000000800 */
[----:B------:R-:W-:Y:S01]  /*5370*/  IMAD.MOV.U32 R14, RZ, RZ, R4 ;  /* 0x000000ffff0e7224 */ /* 0x000fe200078e0004 */
[----:B-1--4-:R-:W1:Y:S01]  /*5380*/  S2R R24, SR_CTAID.Y ;  /* 0x0000000000187919 */ /* 0x012e620000002600 */
[----:B------:R-:W-:-:S04]  /*5390*/  IMAD.MOV.U32 R15, RZ, RZ, R5 ;  /* 0x000000ffff0f7224 */ /* 0x000fc800078e0005 */
[----:B------:R-:W3:Y:S08]  /*53a0*/  LDC R25, c[0x0][0x144] ;  /* 0x00005100ff197b82 */ /* 0x000ef00000000800 */
[----:B------:R-:W4:Y:S08]  /*53b0*/  LDC R18, c[0x0][0x630] ;  /* 0x00018c00ff127b82 */ /* 0x000f300000000800 */
[----:B------:R-:W1:Y:S01]  /*53c0*/  LDC.64 R20, c[0x0][0x620] ;  /* 0x00018800ff147b82 */ /* 0x000e620000000a00 */
[----:B--2---:R-:W-:-:S04]  /*53d0*/  ISETP.NE.U32.AND P0, PT, R16, RZ, PT ;  /* 0x000000ff1000720c */ /* 0x004fc80003f05070 */
[----:B------:R-:W-:Y:S02]  /*53e0*/  ISETP.NE.AND.EX P0, PT, R17, RZ, PT, P0 ;  /* 0x000000ff1100720c */ /* 0x000fe40003f05300 */
[----:B0-----:R-:W-:-:S05]  /*53f0*/  I2FP.F32.U32 R8, R22 ;  /* 0x0000001600087245 */ /* 0x001fca0000201000 */
[----:B------:R-:W-:-:S04]  /*5400*/  FMUL R8, R8, UR6 ;  /* 0x0000000608087c20 */ /* 0x000fc80008400000 */
[----:B------:R0:W2:Y:S02]  /*5410*/  F2I.U32.TRUNC.NTZ R23, R8 ;  /* 0x0000000800177305 */ /* 0x0000a4000020f000 */
[----:B---34-:R-:W-:Y:S05]  /*5420*/  @!P0 BRA `(.L_x_106) ;  /* 0x0000000000288947 */ /* 0x018fea0003800000 */
[----:B------:R-:W3:Y:S02]  /*5430*/  LDC R9, c[0x0][0x634] ;  /* 0x00018d00ff097b82 */ /* 0x000ee40000000800 */
[----:B---3--:R-:W-:-:S05]  /*5440*/  IADD3 R13, P0, R4, R9, RZ ;  /* 0x00000009040d7210 */ /* 0x008fca0007f1e0ff */
[----:B------:R-:W-:-:S04]  /*5450*/  IMAD.X R19, RZ, RZ, R5, P0 ;  /* 0x000000ffff137224 */ /* 0x000fc800000e0605 */
[----:B0-----:R-:W-:-:S04]  /*5460*/  IMAD.WIDE.U32 R8, R19, R16, RZ ;  /* 0x0000001013087225 */ /* 0x001fc800078e00ff */
[----:B------:R-:W-:-:S04]  /*5470*/  IMAD.WIDE.U32 R10, P0, R13, R17, R8 ;  /* 0x000000110d0a7225 */ /* 0x000fc80007800008 */
[----:B------:R-:W-:-:S04]  /*5480*/  IMAD.WIDE.U32 R8, R13, R16, RZ ;  /* 0x000000100d087225 */ /* 0x000fc800078e00ff */
[----:B------:R-:W-:Y:S01]  /*5490*/  IMAD.X R15, RZ, RZ, RZ, P0 ;  /* 0x000000ffff0f7224 */ /* 0x000fe200000e06ff */
[----:B------:R-:W-:Y:S01]  /*54a0*/  IADD3 RZ, P0, R9, R10, RZ ;  /* 0x0000000a09ff7210 */ /* 0x000fe20007f1e0ff */
[----:B------:R-:W-:-:S04]  /*54b0*/  IMAD.MOV.U32 R14, RZ, RZ, R11 ;  /* 0x000000ffff0e7224 */ /* 0x000fc800078e000b */
[----:B------:R-:W-:-:S08]  /*54c0*/  IMAD.WIDE.U32.X R14, R19, R17, R14, P0 ;  /* 0x00000011130e7225 */ /* 0x000fd000000e040e */
.L_x_106:
[----:B------:R-:W3:Y:S01]  /*54d0*/  LDC.64 R30, c[0x0][0x640] ;  /* 0x00019000ff1e7b82 */ /* 0x000ee20000000a00 */
[-C--:B------:R-:W-:Y:S01]  /*54e0*/  SHF.R.U64 R73, R14, R18.reuse, R15 ;  /* 0x000000120e497219 */ /* 0x080fe2000000120f */
[----:B--2---:R-:W-:Y:S01]  /*54f0*/  IMAD.MOV R23, RZ, RZ, -R23 ;  /* 0x000000ffff177224 */ /* 0x004fe200078e0a17 */
[----:B0-----:R-:W-:Y:S01]  /*5500*/  SHF.R.U32.HI R8, RZ, R18, R15 ;  /* 0x00000012ff087219 */ /* 0x001fe2000001160f */
[----:B------:R-:W-:Y:S01]  /*5510*/  ULDC UR6, c[0x0][0x154] ;  /* 0x0000550000067ab9 */ /* 0x000fe20000000800 */
[----:B------:R-:W-:Y:S01]  /*5520*/  IADD3 R11, P0, RZ, -R73, RZ ;  /* 0x80000049ff0b7210 */ /* 0x000fe20007f1e0ff */
[----:B------:R-:W-:Y:S02]  /*5530*/  IMAD R23, R25, R23, R22 ;  /* 0x0000001719177224 */ /* 0x000fe400078e0216 */
[----:B------:R-:W0:Y:S01]  /*5540*/  LDC R14, c[0x0][0x618] ;  /* 0x00018600ff0e7b82 */ /* 0x000e220000000800 */
[----:B------:R-:W-:Y:S02]  /*5550*/  IMAD.MOV.U32 R13, RZ, RZ, 0x1 ;  /* 0x00000001ff0d7424 */ /* 0x000fe400078e00ff */
[----:B------:R-:W-:-:S04]  /*5560*/  IMAD.X R9, RZ, RZ, ~R8, P0 ;  /* 0x000000ffff097224 */ /* 0x000fc800000e0e08 */
[-C--:B-1----:R-:W-:Y:S01]  /*5570*/  IMAD R10, R9, R20.reuse, RZ ;  /* 0x00000014090a7224 */ /* 0x082fe200078e02ff */
[----:B------:R-:W1:Y:S01]  /*5580*/  LDC R26, c[0x0][0x608] ;  /* 0x00018200ff1a7b82 */ /* 0x000e620000000800 */
[----:B------:R-:W-:-:S04]  /*5590*/  IMAD.WIDE.U32 R8, R11, R20, R4 ;  /* 0x000000140b087225 */ /* 0x000fc800078e0004 */
[----:B------:R-:W-:Y:S01]  /*55a0*/  IMAD R11, R11, R21, R10 ;  /* 0x000000150b0b7224 */ /* 0x000fe200078e020a */
[----:B------:R-:W-:Y:S02]  /*55b0*/  I2FP.F32.U32 R10, R24 ;  /* 0x00000018000a7245 */ /* 0x000fe40000201000 */
[----:B------:R-:W2:Y:S01]  /*55c0*/  LDC R28, c[0x0][0x658] ;  /* 0x00019600ff1c7b82 */ /* 0x000ea20000000800 */
[----:B------:R-:W-:Y:S01]  /*55d0*/  IMAD.IADD R9, R9, 0x1, R11 ;  /* 0x0000000109097824 */ /* 0x000fe200078e020b */
[----:B---3--:R-:W-:Y:S01]  /*55e0*/  ISETP.NE.U32.AND P0, PT, R30, RZ, PT ;  /* 0x000000ff1e00720c */ /* 0x008fe20003f05070 */
[----:B------:R-:W-:Y:S01]  /*55f0*/  FMUL R10, R10, UR6 ;  /* 0x000000060a0a7c20 */ /* 0x000fe20008400000 */
[----:B------:R-:W-:Y:S02]  /*5600*/  IMAD.MOV.U32 R11, RZ, RZ, -0x1 ;  /* 0xffffffffff0b7424 */ /* 0x000fe400078e00ff */
[----:B------:R-:W-:Y:S01]  /*5610*/  ISETP.NE.AND.EX P0, PT, R31, RZ, PT, P0 ;  /* 0x000000ff1f00720c */ /* 0x000fe20003f05300 */
[----:B------:R3:W4:Y:S01]  /*5620*/  F2I.U32.TRUNC.NTZ R19, R10 ;  /* 0x0000000a00137305 */ /* 0x000722000020f000 */
[----:B------:R-:W3:Y:S01]  /*5630*/  LDC R21, c[0x0][0x148] ;  /* 0x00005200ff157b82 */ /* 0x000ee20000000800 */
[----:B0-----:R-:W-:-:S02]  /*5640*/  SHF.R.U64 R18, R8, R14, R9 ;  /* 0x0000000e08127219 */ /* 0x001fc40000001209 */
[----:B------:R-:W-:-:S05]  /*5650*/  SHF.R.U32.HI R9, RZ, R14, R9 ;  /* 0x0000000eff097219 */ /* 0x000fca0000011609 */
[----:B------:R-:W0:Y:S01]  /*5660*/  LDC R22, c[0x0][0x600] ;  /* 0x00018000ff167b82 */ /* 0x000e220000000800 */
[-CC-:B-1----:R-:W-:Y:S02]  /*5670*/  SHF.R.U64 R16, R18, R26.reuse, R9.reuse ;  /* 0x0000001a12107219 */ /* 0x182fe40000001209 */
[----:B------:R-:W-:-:S05]  /*5680*/  SHF.R.U32.HI R9, RZ, R26, R9 ;  /* 0x0000001aff097219 */ /* 0x000fca0000011609 */
[----:B------:R-:W1:Y:S01]  /*5690*/  LDC R27, c[0x0][0x648] ;  /* 0x00019200ff1b7b82 */ /* 0x000e620000000800 */
[-CC-:B--2---:R-:W-:Y:S02]  /*56a0*/  SHF.R.U64 R20, R16, R28.reuse, R9.reuse ;  /* 0x0000001c10147219 */ /* 0x184fe40000001209 */
[-C--:B------:R-:W-:Y:S02]  /*56b0*/  SHF.L.U32 R11, R11, R28.reuse, RZ ;  /* 0x0000001c0b0b7219 */ /* 0x080fe400000006ff */
[-C--:B------:R-:W-:Y:S01]  /*56c0*/  SHF.R.U32.HI R9, RZ, R28.reuse, R9 ;  /* 0x0000001cff097219 */ /* 0x080fe20000011609 */
[----:B------:R-:W-:Y:S01]  /*56d0*/  IMAD.MOV.U32 R8, RZ, RZ, R20 ;  /* 0x000000ffff087224 */ /* 0x000fe200078e0014 */
[----:B------:R-:W-:Y:S01]  /*56e0*/  SHF.L.U32 R26, R13, R28, RZ ;  /* 0x0000001c0d1a7219 */ /* 0x000fe200000006ff */
[----:B------:R-:W2:Y:S01]  /*56f0*/  LDC R29, c[0x0][0x638] ;  /* 0x00018e00ff1d7b82 */ /* 0x000ea20000000800 */
[----:B------:R-:W-:-:S07]  /*5700*/  LOP3.LUT R25, RZ, R11, RZ, 0x33, !PT ;  /* 0x0000000bff197212 */ /* 0x000fce00078e33ff */
[----:B------:R-:W0:Y:S01]  /*5710*/  LDC R32, c[0x0][0x610] ;  /* 0x00018400ff207b82 */ /* 0x000e220000000800 */
[----:B----4-:R-:W-:Y:S05]  /*5720*/  @!P0 BRA `(.L_x_107) ;  /* 0x0000000000288947 */ /* 0x010fea0003800000 */
[----:B------:R-:W4:Y:S02]  /*5730*/  LDC R13, c[0x0][0x64c] ;  /* 0x00019300ff0d7b82 */ /* 0x000f240000000800 */
[----:B----4-:R-:W-:-:S05]  /*5740*/  IADD3 R13, P0, R20, R13, RZ ;  /* 0x0000000d140d7210 */ /* 0x010fca0007f1e0ff */
[----:B------:R-:W-:-:S04]  /*5750*/  IMAD.X R17, RZ, RZ, R9, P0 ;  /* 0x000000ffff117224 */ /* 0x000fc800000e0609 */
[----:B------:R-:W-:-:S04]  /*5760*/  IMAD.WIDE.U32 R8, R17, R30, RZ ;  /* 0x0000001e11087225 */ /* 0x000fc800078e00ff */
[----:B---3--:R-:W-:-:S04]  /*5770*/  IMAD.WIDE.U32 R10, P0, R13, R31, R8 ;  /* 0x0000001f0d0a7225 */ /* 0x008fc80007800008 */
[----:B------:R-:W-:-:S04]  /*5780*/  IMAD.WIDE.U32 R8, R13, R30, RZ ;  /* 0x0000001e0d087225 */ /* 0x000fc800078e00ff */
[----:B------:R-:W-:Y:S01]  /*5790*/  IMAD.X R15, RZ, RZ, RZ, P0 ;  /* 0x000000ffff0f7224 */ /* 0x000fe200000e06ff */
[----:B------:R-:W-:Y:S01]  /*57a0*/  IADD3 RZ, P0, R9, R10, RZ ;  /* 0x0000000a09ff7210 */ /* 0x000fe20007f1e0ff */
[----:B------:R-:W-:-:S04]  /*57b0*/  IMAD.MOV.U32 R14, RZ, RZ, R11 ;  /* 0x000000ffff0e7224 */ /* 0x000fc800078e000b */
[----:B------:R-:W-:-:S08]  /*57c0*/  IMAD.WIDE.U32.X R8, R17, R31, R14, P0 ;  /* 0x0000001f11087225 */ /* 0x000fd000000e040e */
.L_x_107:
[----:B-1----:R-:W-:Y:S01]  /*57d0*/  SHF.R.U64 R8, R8, R27, R9 ;  /* 0x0000001b08087219 */ /* 0x002fe20000001209 */
[----:B0-----:R-:W-:Y:S01]  /*57e0*/  VIADD R13, R22, 0xffffffff ;  /* 0xffffffff160d7836 */ /* 0x001fe20000000000 */
[----:B------:R-:W-:Y:S01]  /*57f0*/  LOP3.LUT R11, R16, R25, RZ, 0xc0, !PT ;  /* 0x00000019100b7212 */ /* 0x000fe200078ec0ff */
[----:B------:R-:W-:Y:S02]  /*5800*/  IMAD.MOV R19, RZ, RZ, -R19 ;  /* 0x000000ffff137224 */ /* 0x000fe400078e0a13 */
[----:B------:R-:W-:Y:S02]  /*5810*/  IMAD.MOV R9, RZ, RZ, -R8 ;  /* 0x000000ffff097224 */ /* 0x000fe400078e0a08 */
[----:B------:R-:W-:Y:S01]  /*5820*/  IMAD R26, R26, R8, R11 ;  /* 0x000000081a1a7224 */ /* 0x000fe200078e020b */
[----:B------:R-:W-:Y:S01]  /*5830*/  LOP3.LUT R11, R18, R13, RZ, 0xc0, !PT ;  /* 0x0000000d120b7212 */ /* 0x000fe200078ec0ff */
[----:B---3--:R-:W-:Y:S02]  /*5840*/  @P4 IMAD R23, R21, R19, R24 ;  /* 0x0000001315174224 */ /* 0x008fe400078e0218 */
[----:B--2---:R-:W-:-:S02]  /*5850*/  IMAD R8, R9, R29, R20 ;  /* 0x0000001d09087224 */ /* 0x004fc400078e0214 */
[----:B------:R-:W-:Y:S02]  /*5860*/  IMAD R26, R26, R32, R23 ;  /* 0x000000201a1a7224 */ /* 0x000fe400078e0217 */
[----:B------:R-:W-:Y:S02]  /*5870*/  IMAD R9, R8, R22, R11 ;  /* 0x0000001608097224 */ /* 0x000fe400078e020b */
[----:B------:R-:W-:-:S03]  /*5880*/  IMAD.MOV.U32 R10, RZ, RZ, 0x1 ;  /* 0x00000001ff0a7424 */ /* 0x000fc600078e00ff */
[----:B------:R-:W-:Y:S02]  /*5890*/  SEL R15, R9, R26, !P4 ;  /* 0x0000001a090f7207 */ /* 0x000fe40006000000 */
[----:B------:R-:W-:Y:S02]  /*58a0*/  PRMT R8, R10, 0x7610, R8 ;  /* 0x000076100a087816 */ /* 0x000fe40000000008 */
[----:B------:R-:W-:-:S07]  /*58b0*/  SEL R26, R26, R9, !P4 ;  /* 0x000000091a1a7207 */ /* 0x000fce0006000000 */
.L_x_105:
[----:B------:R-:W-:Y:S01]  /*58c0*/  LOP3.LUT P0, RZ, R8, 0xff, RZ, 0xc0, !PT ;  /* 0x000000ff08ff7812 */ /* 0x000fe2000780c0ff */
[----:B------:R-:W-:-:S12]  /*58d0*/  IMAD.MOV.U32 R71, RZ, RZ, R26 ;  /* 0x000000ffff477224 */ /* 0x000fd800078e001a */
[----:B------:R-:W-:Y:S05]  /*58e0*/  @P0 BRA `(.L_x_108) ;  /* 0xffffffbc00480947 */ /* 0x000fea000383ffff */
[----:B------:R-:W-:Y:S05]  /*58f0*/  EXIT ;  /* 0x000000000000794d */ /* 0x000fea0003800000 */
.L_x_8:
[----:B0-----:R-:W-:Y:S01]  /*5900*/  ULDC.64 UR4, c[0x0][0x650] ;  /* 0x0001940000047ab9 */ /* 0x001fe20000000a00 */
        /* <DEDUP_REMOVED lines=25> */
.L_x_110:
[----:B------:R-:W0:Y:S01]  /*5aa0*/  LDC.64 R28, c[0x0][0x640] ;  /* 0x00019000ff1c7b82 */ /* 0x000e220000000a00 */
[-CC-:B------:R-:W-:Y:S01]  /*5ab0*/  SHF.R.U64 R21, R16, R6.reuse, R17.reuse ;  /* 0x0000000610157219 */ /* 0x180fe20000001211 */
[----:B------:R-:W-:Y:S01]  /*5ac0*/  IMAD.MOV.U32 R31, RZ, RZ, 0x1 ;  /* 0x00000001ff1f7424 */ /* 0x000fe200078e00ff */
[----:B------:R-:W-:Y:S02]  /*5ad0*/  SHF.R.U32.HI R3, RZ, R6, R17 ;  /* 0x00000006ff037219 */ /* 0x000fe40000011611 */
[----:B------:R-:W-:-:S03]  /*5ae0*/  IADD3 R15, P0, RZ, -R21, RZ ;  /* 0x80000015ff0f7210 */ /* 0x000fc60007f1e0ff */
[----:B------:R-:W1:Y:S02]  /*5af0*/  LDC R14, c[0x0][0x618] ;  /* 0x00018600ff0e7b82 */ /* 0x000e640000000800 */
[----:B------:R-:W-:Y:S02]  /*5b00*/  IMAD.X R3, RZ, RZ, ~R3, P0 ;  /* 0x000000ffff037224 */ /* 0x000fe400000e0e03 */
[----:B------:R-:W-:-:S04]  /*5b10*/  IMAD.WIDE.U32 R12, R15, R22, R4 ;  /* 0x000000160f0c7225 */ /* 0x000fc800078e0004 */
[----:B------:R-:W2:Y:S01]  /*5b20*/  LDC R16, c[0x0][0x608] ;  /* 0x00018200ff107b82 */ /* 0x000ea20000000800 */
[----:B------:R-:W-:-:S04]  /*5b30*/  IMAD R6, R3, R22, RZ ;  /* 0x0000001603067224 */ /* 0x000fc800078e02ff */
[----:B------:R-:W-:-:S03]  /*5b40*/  IMAD R3, R15, R23, R6 ;  /* 0x000000170f037224 */ /* 0x000fc600078e0206 */
[----:B------:R-:W3:Y:S01]  /*5b50*/  LDC R26, c[0x0][0x658] ;  /* 0x00019600ff1a7b82 */ /* 0x000ee20000000800 */
[----:B------:R-:W-:Y:S01]  /*5b60*/  IMAD.IADD R3, R13, 0x1, R3 ;  /* 0x000000010d037824 */ /* 0x000fe200078e0203 */
[----:B0-----:R-:W-:Y:S01]  /*5b70*/  ISETP.NE.U32.AND P0, PT, R28, RZ, PT ;  /* 0x000000ff1c00720c */ /* 0x001fe20003f05070 */
[----:B------:R-:W-:-:S03]  /*5b80*/  IMAD.MOV.U32 R13, RZ, RZ, -0x1 ;  /* 0xffffffffff0d7424 */ /* 0x000fc600078e00ff */
        /* <DEDUP_REMOVED lines=25> */
.L_x_111:
[----:B-1----:R-:W-:Y:S01]  /*5d20*/  SHF.R.U64 R6, R12, R25, R13 ;  /* 0x000000190c067219 */ /* 0x002fe2000000120d */
[----:B0-----:R-:W-:Y:S01]  /*5d30*/  VIADD R13, R24, 0xffffffff ;  /* 0xffffffff180d7836 */ /* 0x001fe20000000000 */
[----:B------:R-:W-:Y:S01]  /*5d40*/  SHF.L.U32 R9, R31, R26, RZ ;  /* 0x0000001a1f097219 */ /* 0x000fe200000006ff */
[----:B------:R-:W-:Y:S01]  /*5d50*/  @P4 IMAD R10, R11, R20, R8 ;  /* 0x000000140b0a4224 */ /* 0x000fe200078e0208 */
[----:B------:R-:W-:Y:S01]  /*5d60*/  LOP3.LUT R3, R22, R33, RZ, 0xc0, !PT ;  /* 0x0000002116037212 */ /* 0x000fe200078ec0ff */
[----:B------:R-:W-:Y:S01]  /*5d70*/  IMAD.MOV R12, RZ, RZ, -R6 ;  /* 0x000000ffff0c7224 */ /* 0x000fe200078e0a06 */
[----:B------:R-:W-:Y:S01]  /*5d80*/  LOP3.LUT R18, R18, R13, RZ, 0xc0, !PT ;  /* 0x0000000d12127212 */ /* 0x000fe200078ec0ff */
[----:B------:R-:W-:Y:S02]  /*5d90*/  IMAD.MOV.U32 R8, RZ, RZ, 0x1 ;  /* 0x00000001ff087424 */ /* 0x000fe400078e00ff */
[----:B------:R-:W-:Y:S02]  /*5da0*/  IMAD R9, R9, R6, R3 ;  /* 0x0000000609097224 */ /* 0x000fe400078e0203 */
[----:B--2---:R-:W-:-:S02]  /*5db0*/  IMAD R3, R12, R27, R23 ;  /* 0x0000001b0c037224 */ /* 0x004fc400078e0217 */
[----:B---3--:R-:W-:Y:S02]  /*5dc0*/  IMAD R6, R9, R30, R10 ;  /* 0x0000001e09067224 */ /* 0x008fe400078e020a */
[----:B------:R-:W-:Y:S01]  /*5dd0*/  IMAD R9, R3, R24, R18 ;  /* 0x0000001803097224 */ /* 0x000fe200078e0212 */
[----:B------:R-:W-:Y:S01]  /*5de0*/  PRMT R3, R8, 0x7610, R3 ;  /* 0x0000761008037816 */ /* 0x000fe20000000003 */
[----:B------:R-:W-:-:S03]  /*5df0*/  IMAD.MOV.U32 R16, RZ, RZ, R21 ;  /* 0x000000ffff107224 */ /* 0x000fc600078e0015 */
[----:B------:R-:W-:Y:S02]  /*5e00*/  SEL R13, R9, R6, !P4 ;  /* 0x00000006090d7207 */ /* 0x000fe40006000000 */
[----:B------:R-:W-:-:S07]  /*5e10*/  SEL R6, R6, R9, !P4 ;  /* 0x0000000906067207 */ /* 0x000fce0006000000 */
.L_x_109:
[----:B------:R-:W-:-:S08]  /*5e20*/  NOP ;  /* 0x0000000000007918 */ /* 0x000fd00000000000 */
[----:B------:R-:W0:-:S00]  /*5e30*/  USETMAXREG.DEALLOC.CTAPOOL 0x28 ;  /* 0x00000028000079c8 */ /* 0x000e0000080e0500 */
[----:B0-----:R-:W-:-:S13]  /*5e40*/  ISETP.NE.AND P0, PT, R7, RZ, PT ;  /* 0x000000ff0700720c */ /* 0x001fda0003f05270 */
[----:B------:R-:W-:Y:S05]  /*5e50*/  @P0 EXIT ;  /* 0x000000000000094d */ /* 0x000fea0003800000 */
[----:B------:R-:W-:Y:S01]  /*5e60*/  LOP3.LUT P0, RZ, R3, 0xff, RZ, 0xc0, !PT ;  /* 0x000000ff03ff7812 */ /* 0x000fe2000780c0ff */
[----:B------:R-:W-:Y:S02]  /*5e70*/  IMAD.MOV.U32 R3, RZ, RZ, 0x1 ;  /* 0x00000001ff037424 */ /* 0x000fe400078e00ff */
[----:B------:R-:W-:-:S10]  /*5e80*/  IMAD.MOV.U32 R12, RZ, RZ, RZ ;  /* 0x000000ffff0c7224 */ /* 0x000fd400078e00ff */
[----:B------:R-:W-:Y:S05]  /*5e90*/  @!P0 BRA `(.L_x_112) ;  /* 0x0000000c007c8947 */ /* 0x000fea0003800000 */
[----:B------:R-:W0:Y:S01]  /*5ea0*/  LDC R3, c[0x0][0x28c] ;  /* 0x0000a300ff037b82 */ /* 0x000e220000000800 */
[----:B------:R-:W-:Y:S01]  /*5eb0*/  ULDC UR5, c[0x0][0x658] ;  /* 0x0001960000057ab9 */ /* 0x000fe20000000800 */
[----:B------:R-:W-:Y:S01]  /*5ec0*/  UMOV UR11, 0xffffffff ;  /* 0xffffffff000b7882 */ /* 0x000fe20000000000 */
[----:B------:R-:W-:Y:S01]  /*5ed0*/  UMOV UR16, 0x1 ;  /* 0x0000000100107882 */ /* 0x000fe20000000000 */
[----:B------:R-:W-:Y:S01]  /*5ee0*/  USHF.L.U32 UR11, UR11, UR5, URZ ;  /* 0x000000050b0b7299 */ /* 0x000fe2000800063f */
[----:B------:R-:W-:Y:S01]  /*5ef0*/  BSSY B0, `(.L_x_112) ;  /* 0x00000d9000007945 */ /* 0x000fe20003800000 */
[----:B------:R-:W-:Y:S01]  /*5f00*/  ULDC UR9, c[0x0][0xc] ;  /* 0x0000030000097ab9 */ /* 0x000fe20000000800 */
[----:B------:R-:W-:Y:S01]  /*5f10*/  ULDC UR12, c[0x0][0x10] ;  /* 0x00000400000c7ab9 */ /* 0x000fe20000000800 */
[----:B------:R-:W1:Y:S01]  /*5f20*/  S2UR UR8, SR_CgaCtaId ;  /* 0x00000000000879c3 */ /* 0x000e620000008800 */
[----:B------:R-:W-:Y:S01]  /*5f30*/  ULOP3.LUT UR13, URZ, UR11, URZ, 0x33, !UPT ;  /* 0x0000000b3f0d7292 */ /* 0x000fe2000f8e333f */
[----:B------:R-:W-:Y:S01]  /*5f40*/  IMAD.MOV.U32 R14, RZ, RZ, 0x1 ;  /* 0x00000001ff0e7424 */ /* 0x000fe200078e00ff */
[----:B------:R-:W-:Y:S01]  /*5f50*/  LOP3.LUT R15, R2, 0x2, RZ, 0xfc, !PT ;  /* 0x00000002020f7812 */ /* 0x000fe200078efcff */
[----:B------:R-:W-:Y:S01]  /*5f60*/  IMAD.MOV.U32 R12, RZ, RZ, RZ ;  /* 0x000000ffff0c7224 */ /* 0x000fe200078e00ff */
[----:B------:R-:W-:Y:S01]  /*5f70*/  ULDC UR4, c[0x0][0x600] ;  /* 0x0001800000047ab9 */ /* 0x000fe20000000800 */
[----:B------:R-:W-:Y:S01]  /*5f80*/  UMOV UR15, 0x55 ;  /* 0x00000055000f7882 */ /* 0x000fe20000000000 */
[----:B------:R-:W-:-:S02]  /*5f90*/  UIADD3 UR4, UR4, -0x1, URZ ;  /* 0xffffffff04047890 */ /* 0x000fc4000fffe03f */
[----:B------:R-:W-:Y:S01]  /*5fa0*/  USHF.L.U32 UR5, UR16, UR5, URZ ;  /* 0x0000000510057299 */ /* 0x000fe2000800063f */
[----:B------:R-:W-:Y:S01]  /*5fb0*/  ULDC.64 UR28, c[0x0][0x198] ;  /* 0x00006600001c7ab9 */ /* 0x000fe20000000a00 */
[----:B0-----:R-:W-:-:S05]  /*5fc0*/  VIADD R3, R3, 0x1f ;  /* 0x0000001f03037836 */ /* 0x001fca0000000000 */
[----:B------:R-:W-:Y:S01]  /*5fd0*/  SHF.R.S32.HI R8, RZ, 0x1f, R3 ;  /* 0x0000001fff087819 */ /* 0x000fe20000011403 */
[----:B-1----:R-:W-:-:S03]  /*5fe0*/  ULOP3.LUT UR10, UR8, 0x1, URZ, 0xc0, !UPT ;  /* 0x00000001080a7892 */ /* 0x002fc6000f8ec03f */
[----:B------:R-:W-:Y:S01]  /*5ff0*/  LEA.HI R8, R8, R3, RZ, 0x5 ;  /* 0x0000000308087211 */ /* 0x000fe200078f28ff */
[----:B------:R-:W-:Y:S01]  /*6000*/  USHF.R.U32.HI UR27, URZ, 0x1, UR8 ;  /* 0x000000013f1b7899 */ /* 0x000fe20008011608 */
[----:B------:R-:W-:Y:S01]  /*6010*/  IMAD.MOV.U32 R3, RZ, RZ, 0x1 ;  /* 0x00000001ff037424 */ /* 0x000fe200078e00ff */
[----:B------:R-:W-:Y:S01]  /*6020*/  USHF.L.U32 UR6, UR8, 0x5, URZ ;  /* 0x0000000508067899 */ /* 0x000fe2000800063f */
[----:B------:R-:W-:Y:S01]  /*6030*/  SHF.R.S32.HI R11, RZ, 0x5, R8 ;  /* 0x00000005ff0b7819 */ /* 0x000fe20000011408 */
[----:B------:R-:W-:Y:S02]  /*6040*/  USHF.L.U32 UR7, UR8, 0xa, URZ ;  /* 0x0000000a08077899 */ /* 0x000fe4000800063f */
[----:B------:R-:W-:Y:S02]  /*6050*/  ULOP3.LUT UR8, UR8, 0xfffffffe, URZ, 0xc0, !UPT ;  /* 0xfffffffe08087892 */ /* 0x000fe4000f8ec03f */
[----:B------:R-:W-:Y:S01]  /*6060*/  UISETP.GT.U32.AND UP0, UPT, UR10, 0xffff, UPT ;  /* 0x0000ffff0a00788c */ /* 0x000fe2000bf04070 */
[----:B------:R-:W-:Y:S01]  /*6070*/  VIADD R10, R11, 0x1 ;  /* 0x000000010b0a7836 */ /* 0x000fe20000000000 */
[----:B------:R-:W-:-:S02]  /*6080*/  USHF.L.U32 UR14, UR16, UR8, URZ ;  /* 0x00000008100e7299 */ /* 0x000fc4000800063f */
[----:B------:R-:W-:Y:S02]  /*6090*/  ULOP3.LUT UR11, UR8, 0x1, URZ, 0xfc, !UPT ;  /* 0x00000001080b7892 */ /* 0x000fe4000f8efc3f */
[----:B------:R-:W-:Y:S02]  /*60a0*/  UIMAD.WIDE.U32 UR8, UR9, UR12, URZ ;  /* 0x0000000c090872a5 */ /* 0x000fe4000f8e003f */
[----:B------:R-:W-:Y:S01]  /*60b0*/  USEL UR10, UR10, 0xffff, !UP0 ;  /* 0x0000ffff0a0a7887 */ /* 0x000fe2000c000000 */
[----:B------:R-:W-:Y:S01]  /*60c0*/  ULDC UR12, c[0x0][0x14] ;  /* 0x00000500000c7ab9 */ /* 0x000fe20000000800 */
[----:B------:R-:W-:Y:S02]  /*60d0*/  USHF.L.U32 UR11, UR16, UR11, URZ ;  /* 0x0000000b100b7299 */ /* 0x000fe4000800063f */
[----:B------:R-:W-:Y:S02]  /*60e0*/  UIMAD.WIDE.U32 UR24, UR8, UR12, URZ ;  /* 0x0000000c081872a5 */ /* 0x000fe4000f8e003f */
[----:B------:R-:W-:-:S02]  /*60f0*/  UIMAD UR21, UR9, UR12, URZ ;  /* 0x0000000c091572a4 */ /* 0x000fc4000f8e023f */
[----:B------:R-:W-:Y:S02]  /*6100*/  ULOP3.LUT UR10, UR10, 0xffff, URZ, 0xc0, !UPT ;  /* 0x0000ffff0a0a7892 */ /* 0x000fe4000f8ec03f */
[----:B------:R-:W-:Y:S02]  /*6110*/  ULOP3.LUT UR6, UR6, 0x20, URZ, 0xc0, !UPT ;  /* 0x0000002006067892 */ /* 0x000fe4000f8ec03f */
[----:B------:R-:W-:Y:S02]  /*6120*/  ULOP3.LUT UR7, UR7, 0x400, URZ, 0xc0, !UPT ;  /* 0x0000040007077892 */ /* 0x000fe4000f8ec03f */
[----:B------:R-:W-:Y:S02]  /*6130*/  ULOP3.LUT UR14, UR14, UR11, URZ, 0xfc, !UPT ;  /* 0x0000000b0e0e7292 */ /* 0x000fe4000f8efc3f */
[----:B------:R-:W-:Y:S02]  /*6140*/  UIADD3 UR21, UR25, UR21, URZ ;  /* 0x0000001519157290 */ /* 0x000fe4000fffe03f */
[----:B------:R-:W-:-:S12]  /*6150*/  USHF.L.U32 UR15, UR15, UR10, URZ ;  /* 0x0000000a0f0f7299 */ /* 0x000fd8000800063f */
.L_x_123:
[----:B------:R-:W-:-:S03]  /*6160*/  UMOV UR8, 0xffffffff ;  /* 0xffffffff00087882 */ /* 0x000fc60000000000 */
[----:B------:R-:W-:Y:S05]  /*6170*/  BRA.DIV UR8, `(.L_x_113) ;  /* 0x0000002208587947 */ /* 0x000fea000b800000 */
[----:B------:R-:W-:-:S13]  /*6180*/  ELECT P0, URZ, PT ;  /* 0x00000000003f782f */ /* 0x000fda0003800000 */
.L_x_167:
[----:B------:R-:W0:Y:S01]  /*6190*/  LDC R7, c[0x0][0x28c] ;  /* 0x0000a300ff077b82 */ /* 0x000e220000000800 */
[----:B------:R-:W-:Y:S01]  /*61a0*/  BSSY B1, `(.L_x_114) ;  /* 0x000003b000017945 */ /* 0x000fe20003800000 */
[----:B0-----:R-:W-:-:S13]  /*61b0*/  ISETP.LT.OR P0, PT, R7, 0x1, !P0 ;  /* 0x000000010700780c */ /* 0x001fda0004701670 */
[----:B------:R-:W-:Y:S05]  /*61c0*/  @P0 BRA `(.L_x_115) ;  /* 0x0000000000e00947 */ /* 0x000fea0003800000 */
[----:B------:R-:W-:Y:S01]  /*61d0*/  LEA R9, R6, UR27, 0x2 ;  /* 0x0000001b06097c11 */ /* 0x000fe2000f8e10ff */
[----:B------:R-:W-:Y:S01]  /*61e0*/  IMAD.MOV.U32 R21, RZ, RZ, RZ ;  /* 0x000000ffff157224 */ /* 0x000fe200078e00ff */
[----:B------:R-:W-:Y:S01]  /*61f0*/  LEA R17, R13, UR6, 0x6 ;  /* 0x000000060d117c11 */ /* 0x000fe2000f8e30ff */
[----:B------:R-:W-:Y:S02]  /*6200*/  IMAD.MOV.U32 R6, RZ, RZ, R10 ;  /* 0x000000ffff067224 */ /* 0x000fe400078e000a */
[----:B------:R-:W-:Y:S02]  /*6210*/  IMAD.MOV.U32 R7, RZ, RZ, R3 ;  /* 0x000000ffff077224 */ /* 0x000fe400078e0003 */
[----:B------:R-:W-:Y:S02]  /*6220*/  IMAD.MOV.U32 R8, RZ, RZ, R12 ;  /* 0x000000ffff087224 */ /* 0x000fe400078e000c */
[----:B------:R-:W-:-:S07]  /*6230*/  IMAD.SHL.U32 R19, R9, 0x20, RZ ;  /* 0x0000002009137824 */ /* 0x000fce00078e00ff */
.L_x_118:
[----:B------:R-:W0:Y:S01]  /*6240*/  S2R R18, SR_CgaCtaId ;  /* 0x0000000000127919 */ /* 0x000e220000008800 */
[----:B------:R-:W-:Y:S02]  /*6250*/  MOV R9, 0x400 ;  /* 0x0000040000097802 */ /* 0x000fe40000000f00 */
[----:B------:R-:W-:-:S13]  /*6260*/  LOP3.LUT P1, RZ, R0, 0x7f, RZ, 0xc0, !PT ;  /* 0x0000007f00ff7812 */ /* 0x000fda000782c0ff */
[----:B------:R-:W1:Y:S01]  /*6270*/  @!P1 LDC R13, c[0x0][0x500] ;  /* 0x00014000ff0d9b82 */ /* 0x000e620000000800 */
[----:B0-----:R-:W-:Y:S02]  /*6280*/  LEA R20, R18, R9, 0x18 ;  /* 0x0000000912147211 */ /* 0x001fe400078ec0ff */
[----:B------:R-:W-:-:S03]  /*6290*/  SHF.L.U32 R9, R7, 0x1f, RZ ;  /* 0x0000001f07097819 */ /* 0x000fc600000006ff */
[----:B------:R-:W-:-:S04]  /*62a0*/  IMAD R18, R8, 0x8, R20 ;  /* 0x0000000808127824 */ /* 0x000fc800078e0214 */
[----:B------:R-:W0:Y:S02]  /*62b0*/  SYNCS.PHASECHK.TRANS64.TRYWAIT P0, [R18+URZ+0x128], R9 ;  /* 0x00012809120075a7 */ /* 0x000e24000800017f */
[----:B01----:R-:W-:Y:S05]  /*62c0*/  @!P0 BRA `(.L_x_116) ;  /* 0x0000002000248947 */ /* 0x003fea0003800000 */
.L_x_168:
[----:B0-----:R-:W-:Y:S01]  /*62d0*/  PRMT R9, R15, 0x9910, RZ ;  /* 0x000099100f097816 */ /* 0x001fe200000000ff */
[----:B------:R0:W-:Y:S03]  /*62e0*/  @!P1 SYNCS.ARRIVE.TRANS64 RZ, [R18+URZ], R13 ;  /* 0x0000000d12ff99a7 */ /* 0x0001e6000800003f */
[----:B------:R-:W-:-:S13]  /*62f0*/  ISETP.NE.AND P0, PT, R9, 0x2, PT ;  /* 0x000000020900780c */ /* 0x000fda0003f05270 */
[----:B0-----:R-:W-:Y:S05]  /*6300*/  @P0 BRA `(.L_x_117) ;  /* 0x0000000000040947 */ /* 0x001fea0003800000 */
[----:B------:R-:W-:Y:S01]  /*6310*/  BPT.TRAP 0x1 ;  /* 0x000000040000795c */ /* 0x000fe20000300000 */
.L_x_117:
[----:B------:R-:W-:Y:S01]  /*6320*/  LEA R9, R8, UR27, 0x2 ;  /* 0x0000001b08097c11 */ /* 0x000fe2000f8e10ff */
[----:B------:R-:W-:Y:S01]  /*6330*/  VIADD R6, R6, 0xffffffff ;  /* 0xffffffff06067836 */ /* 0x000fe20000000000 */
[----:B------:R-:W-:Y:S01]  /*6340*/  R2UR UR11, R8 ;  /* 0x00000000080b72ca */ /* 0x000fe200000e0000 */
[----:B------:R-:W-:Y:S01]  /*6350*/  UIADD3 UR16, UP0, UR28, 0xf0, URZ ;  /* 0x000000f01c107890 */ /* 0x000fe2000ff1e03f */
[----:B------:R-:W-:Y:S01]  /*6360*/  R2UR UR22, R20 ;  /* 0x00000000141672ca */ /* 0x000fe200000e0000 */
[----:B------:R-:W-:Y:S01]  /*6370*/  IMAD.U32 R9, R9, 0x400, R20 ;  /* 0x0000040009097824 */ /* 0x000fe200078e0014 */
[----:B------:R-:W-:Y:S01]  /*6380*/  R2UR UR23, R19 ;  /* 0x00000000131772ca */ /* 0x000fe200000e0000 */
[----:B------:R-:W-:Y:S01]  /*6390*/  UIADD3 UR32, UP1, UR28, 0x1f0, URZ ;  /* 0x000001f01c207890 */ /* 0x000fe2000ff3e03f */
[----:B------:R-:W-:Y:S01]  /*63a0*/  R2UR UR9, R18 ;  /* 0x00000000120972ca */ /* 0x000fe200000e0000 */
[----:B------:R-:W-:Y:S01]  /*63b0*/  UIADD3.X UR17, URZ, UR29, URZ, UP0, !UPT ;  /* 0x0000001d3f117290 */ /* 0x000fe200087fe43f */
[----:B------:R-:W-:Y:S01]  /*63c0*/  R2UR UR8, R9 ;  /* 0x00000000090872ca */ /* 0x000fe200000e0000 */
[----:B------:R-:W-:Y:S01]  /*63d0*/  UPRMT UR20, URZ, 0x5410, UR15 ;  /* 0x000054103f147896 */ /* 0x000fe2000800000f */
[----:B------:R-:W-:Y:S01]  /*63e0*/  R2UR UR10, R21 ;  /* 0x00000000150a72ca */ /* 0x000fe200000e0000 */
[----:B------:R-:W-:Y:S01]  /*63f0*/  VIADD R8, R8, 0x1 ;  /* 0x0000000108087836 */ /* 0x000fe20000000000 */
[----:B------:R-:W-:Y:S01]  /*6400*/  R2UR UR12, R16 ;  /* 0x00000000100c72ca */ /* 0x000fe200000e0000 */
[----:B------:R-:W-:Y:S01]  /*6410*/  ULEA UR11, UR11, UR7, 0xb ;  /* 0x000000070b0b7291 */ /* 0x000fe2000f8e583f */
[----:B------:R-:W-:Y:S01]  /*6420*/  R2UR UR26, R17 ;  /* 0x00000000111a72ca */ /* 0x000fe200000e0000 */
[----:B------:R-:W-:Y:S01]  /*6430*/  UPRMT UR30, URZ, 0x5410, UR14 ;  /* 0x000054103f1e7896 */ /* 0x000fe2000800000e */
[----:B------:R-:W-:Y:S01]  /*6440*/  ISETP.GT.AND P1, PT, R6, 0x1, PT ;  /* 0x000000010600780c */ /* 0x000fe20003f24270 */
[----:B------:R-:W-:Y:S01]  /*6450*/  UIADD3 UR22, UR22, 0x25300, UR11 ;  /* 0x0002530016167890 */ /* 0x000fe2000fffe00b */
[----:B------:R-:W-:Y:S01]  /*6460*/  ISETP.NE.AND P0, PT, R8, 0x25, PT ;  /* 0x000000250800780c */ /* 0x000fe20003f05270 */
[----:B------:R-:W-:Y:S01]  /*6470*/  UIADD3.X UR33, URZ, UR29, URZ, UP1, !UPT ;  /* 0x0000001d3f217290 */ /* 0x000fe20008ffe43f */
[----:B------:R-:W-:Y:S01]  /*6480*/  VIADD R21, R21, 0x20 ;  /* 0x0000002015157836 */ /* 0x000fe20000000000 */
[----:B------:R-:W-:Y:S01]  /*6490*/  UIADD3 UR8, UR8, 0x300, URZ ;  /* 0x0000030008087890 */ /* 0x000fe2000fffe03f */
[----:B------:R-:W-:Y:S01]  /*64a0*/  SEL R18, RZ, 0x1, P0 ;  /* 0x00000001ff127807 */ /* 0x000fe20000000000 */
[----:B------:R-:W-:Y:S01]  /*64b0*/  UMOV UR18, 0x0 ;  /* 0x0000000000127882 */ /* 0x000fe20000000000 */
[----:B------:R-:W-:Y:S01]  /*64c0*/  UMOV UR19, 0x10000000 ;  /* 0x1000000000137882 */ /* 0x000fe20000000000 */
[----:B------:R-:W-:Y:S01]  /*64d0*/  UMOV UR11, UR23 ;  /* 0x00000017000b7c82 */ /* 0x000fe20008000000 */
[----:B------:R-:W-:-:S02]  /*64e0*/  LOP3.LUT R7, R7, R18, RZ, 0x3c, !PT ;  /* 0x0000001207077212 */ /* 0x000fc400078e3cff */
[----:B------:R-:W-:Y:S02]  /*64f0*/  SEL R8, R8, RZ, P0 ;  /* 0x000000ff08087207 */ /* 0x000fe40000000000 */
[----:B------:R0:W-:Y:S02]  /*6500*/  UTMALDG.3D.MULTICAST [UR8], [UR16], UR20, desc[UR18] ;  /* 0x00001208100073b4 */ /* 0x0001e40008011814 */
[----:B0-----:R-:W-:Y:S01]  /*6510*/  UMOV UR8, UR22 ;  /* 0x0000001600087c82 */ /* 0x001fe20008000000 */
[----:B------:R-:W-:Y:S02]  /*6520*/  UMOV UR11, UR26 ;  /* 0x0000001a000b7c82 */ /* 0x000fe40008000000 */
[----:B------:R0:W-:Y:S02]  /*6530*/  UTMALDG.3D.MULTICAST [UR8], [UR32], UR30, desc[UR18] ;  /* 0x00001208200073b4 */ /* 0x0001e4000801181e */
[----:B0-----:R-:W-:Y:S05]  /*6540*/  @P1 BRA `(.L_x_118) ;  /* 0xfffffffc003c1947 */ /* 0x001fea000383ffff */
.L_x_115:
[----:B------:R-:W-:Y:S05]  /*6550*/  BSYNC B1 ;  /* 0x0000000000017941 */ /* 0x000fea0003800000 */
.L_x_114:
[----:B------:R-:W-:Y:S01]  /*6560*/  LOP3.LUT P1, RZ, R14, 0xff, RZ, 0xc0, !PT ;  /* 0x000000ff0eff7812 */ /* 0x000fe2000782c0ff */
[C---:B------:R-:W-:Y:S01]  /*6570*/  IMAD.IADD R13, R11.reuse, 0x1, R12 ;  /* 0x000000010b0d7824 */ /* 0x040fe200078e020c */
[----:B------:R-:W-:Y:S01]  /*6580*/  ULDC.64 UR8, c[0x0][0x650] ;  /* 0x0001940000087ab9 */ /* 0x000fe20000000a00 */
[----:B------:R-:W-:Y:S01]  /*6590*/  ISETP.GE.U32.AND P2, PT, R11, 0x25, PT ;  /* 0x000000250b00780c */ /* 0x000fe20003f46070 */
[----:B------:R-:W-:Y:S01]  /*65a0*/  BSSY B1, `(.L_x_119) ;  /* 0x000006b000017945 */ /* 0x000fe20003800000 */
[C---:B------:R-:W-:Y:S01]  /*65b0*/  IMAD.WIDE.U32 R6, R13.reuse, -0x45306eb3, RZ ;  /* 0xbacf914d0d067825 */ /* 0x040fe200078e00ff */
[----:B------:R-:W-:Y:S02]  /*65c0*/  ISETP.GT.U32.AND P0, PT, R13, 0x24, PT ;  /* 0x000000240d00780c */ /* 0x000fe40003f04070 */
[----:B------:R-:W-:Y:S01]  /*65d0*/  PRMT R14, RZ, 0x7610, R14 ;  /* 0x00007610ff0e7816 */ /* 0x000fe2000000000e */
[----:B------:R-:W-:Y:S01]  /*65e0*/  IMAD.MOV.U32 R16, RZ, RZ, -0x1 ;  /* 0xffffffffff107424 */ /* 0x000fe200078e00ff */
[----:B------:R-:W-:-:S03]  /*65f0*/  ISETP.LT.U32.AND P0, PT, R11, 0x25, P0 ;  /* 0x000000250b00780c */ /* 0x000fc60000701070 */
[----:B------:R-:W0:Y:S01]  /*6600*/  @P1 S2R R9, SR_CgaCtaId ;  /* 0x0000000000091919 */ /* 0x000e220000008800 */
[----:B------:R-:W-:Y:S02]  /*6610*/  SEL R6, RZ, 0x1, !P0 ;  /* 0x00000001ff067807 */ /* 0x000fe40004000000 */
[----:B------:R-:W-:Y:S02]  /*6620*/  IADD3 R4, P0, R4, UR24, RZ ;  /* 0x0000001804047c10 */ /* 0x000fe4000ff1e0ff */
[----:B------:R-:W-:Y:S02]  /*6630*/  @P1 MOV R8, 0x400 ;  /* 0x0000040000081802 */ /* 0x000fe40000000f00 */
[----:B------:R-:W-:Y:S02]  /*6640*/  IADD3.X R5, R5, UR21, RZ, P0, !PT ;  /* 0x0000001505057c10 */ /* 0x000fe400087fe4ff */
[----:B------:R-:W-:Y:S02]  /*6650*/  ISETP.GE.U32.AND P0, PT, R4, UR8, PT ;  /* 0x0000000804007c0c */ /* 0x000fe4000bf06070 */
[----:B------:R-:W-:Y:S01]  /*6660*/  LOP3.LUT R3, R3, R6, RZ, 0x3c, !PT ;  /* 0x0000000603037212 */ /* 0x000fe200078e3cff */
[----:B------:R-:W-:Y:S01]  /*6670*/  IMAD.MOV.U32 R6, RZ, RZ, -0x1 ;  /* 0xffffffffff067424 */ /* 0x000fe200078e00ff */
[----:B------:R-:W-:-:S02]  /*6680*/  ISETP.GE.U32.AND.EX P0, PT, R5, UR9, PT, P0 ;  /* 0x0000000905007c0c */ /* 0x000fc4000bf06100 */
[----:B0-----:R-:W-:Y:S01]  /*6690*/  @P1 LEA R8, R9, R8, 0x18 ;  /* 0x0000000809081211 */ /* 0x001fe200078ec0ff */
[----:B------:R-:W-:-:S03]  /*66a0*/  IMAD.IADD R9, R13, 0x1, -R7 ;  /* 0x000000010d097824 */ /* 0x000fc600078e0a07 */
[----:B------:R0:W-:Y:S02]  /*66b0*/  @P1 SYNCS.ARRIVE.TRANS64.A1T0 RZ, [R8+URZ+0x268], RZ ;  /* 0x000268ff08ff19a7 */ /* 0x0001e4000810003f */
[----:B------:R-:W-:Y:S02]  /*66c0*/  LEA.HI R9, R9, R7, RZ, 0x1f ;  /* 0x0000000709097211 */ /* 0x000fe400078ff8ff */
[----:B------:R-:W-:Y:S02]  /*66d0*/  PRMT R7, RZ, 0x7610, R7 ;  /* 0x00007610ff077816 */ /* 0x000fe40000000007 */
[----:B------:R-:W-:-:S04]  /*66e0*/  SHF.R.U32.HI R12, RZ, 0x5, R9 ;  /* 0x00000005ff0c7819 */ /* 0x000fc80000011609 */
[----:B------:R-:W-:Y:S01]  /*66f0*/  @P2 LOP3.LUT R3, R3, 0x1, R12, 0x78, !PT ;  /* 0x0000000103032812 */ /* 0x000fe200078e780c */
[----:B------:R-:W-:Y:S02]  /*6700*/  IMAD R12, R12, -0x25, R13 ;  /* 0xffffffdb0c0c7824 */ /* 0x000fe400078e020d */
[----:B------:R-:W-:Y:S01]  /*6710*/  IMAD.MOV.U32 R13, RZ, RZ, -0x1 ;  /* 0xffffffffff0d7424 */ /* 0x000fe200078e00ff */
[----:B0-----:R-:W-:Y:S06]  /*6720*/  @P0 BRA `(.L_x_120) ;  /* 0x0000000400480947 */ /* 0x001fec0003800000 */
[----:B------:R-:W0:Y:S01]  /*6730*/  S2R R17, SR_CTAID.X ;  /* 0x0000000000117919 */ /* 0x000e220000002500 */
[----:B------:R-:W-:Y:S01]  /*6740*/  ULDC.64 UR8, c[0x0][0x628] ;  /* 0x00018a0000087ab9 */ /* 0x000fe20000000a00 */
[----:B------:R-:W1:Y:S01]  /*6750*/  LDC R18, c[0x0][0x144] ;  /* 0x00005100ff127b82 */ /* 0x000e620000000800 */
[----:B------:R-:W-:Y:S01]  /*6760*/  ISETP.NE.U32.AND P0, PT, RZ, UR8, PT ;  /* 0x00000008ff007c0c */ /* 0x000fe2000bf05070 */
[----:B------:R-:W2:Y:S01]  /*6770*/  S2R R13, SR_CTAID.Y ;  /* 0x00000000000d7919 */ /* 0x000ea20000002600 */
[----:B------:R-:W-:Y:S01]  /*6780*/  ULDC UR10, c[0x0][0x150] ;  /* 0x00005400000a7ab9 */ /* 0x000fe20000000800 */
[----:B------:R-:W-:Y:S01]  /*6790*/  ULDC UR11, c[0x0][0x630] ;  /* 0x00018c00000b7ab9 */ /* 0x000fe20000000800 */
[----:B------:R-:W-:Y:S01]  /*67a0*/  ISETP.NE.AND.EX P0, PT, RZ, UR9, PT, P0 ;  /* 0x00000009ff007c0c */ /* 0x000fe2000bf05300 */
[----:B------:R-:W-:Y:S01]  /*67b0*/  IMAD.MOV.U32 R6, RZ, RZ, R4 ;  /* 0x000000ffff067224 */ /* 0x000fe200078e0004 */
[----:B0-----:R-:W-:-:S05]  /*67c0*/  I2FP.F32.U32 R7, R17 ;  /* 0x0000001100077245 */ /* 0x001fca0000201000 */
[----:B------:R-:W-:Y:S01]  /*67d0*/  FMUL R20, R7, UR10 ;  /* 0x0000000a07147c20 */ /* 0x000fe20008400000 */
[----:B------:R-:W-:-:S05]  /*67e0*/  IMAD.MOV.U32 R7, RZ, RZ, R5 ;  /* 0x000000ffff077224 */ /* 0x000fca00078e0005 */
[----:B--2---:R-:W-:Y:S05]  /*67f0*/  @!P0 BRA `(.L_x_121) ;  /* 0x0000000000288947 */ /* 0x004fea0003800000 */
[----:B------:R-:W-:Y:S02]  /*6800*/  ULDC UR10, c[0x0][0x634] ;  /* 0x00018d00000a7ab9 */ /* 0x000fe40000000800 */
[----:B------:R-:W-:-:S05]  /*6810*/  IADD3 R7, P0, R4, UR10, RZ ;  /* 0x0000000a04077c10 */ /* 0x000fca000ff1e0ff */
[----:B------:R-:W-:-:S04]  /*6820*/  IMAD.X R19, RZ, RZ, R5, P0 ;  /* 0x000000ffff137224 */ /* 0x000fc800000e0605 */
[----:B------:R-:W-:-:S04]  /*6830*/  IMAD.WIDE.U32 R8, R19, UR8, RZ ;  /* 0x0000000813087c25 */ /* 0x000fc8000f8e00ff */
[----:B------:R-:W-:-:S04]  /*6840*/  IMAD.WIDE.U32 R8, P0, R7, UR9, R8 ;  /* 0x0000000907087c25 */ /* 0x000fc8000f800008 */
[----:B------:R-:W-:-:S04]  /*6850*/  IMAD.WIDE.U32 R6, R7, UR8, RZ ;  /* 0x0000000807067c25 */ /* 0x000fc8000f8e00ff */
[----:B------:R-:W-:Y:S01]  /*6860*/  IMAD.MOV.U32 R6, RZ, RZ, R9 ;  /* 0x000000ffff067224 */ /* 0x000fe200078e0009 */
[----:B------:R-:W-:Y:S01]  /*6870*/  IADD3 RZ, P1, R7, R8, RZ ;  /* 0x0000000807ff7210 */ /* 0x000fe20007f3e0ff */
[----:B------:R-:W-:-:S04]  /*6880*/  IMAD.X R7, RZ, RZ, RZ, P0 ;  /* 0x000000ffff077224 */ /* 0x000fc800000e06ff */
[----:B------:R-:W-:-:S08]  /*6890*/  IMAD.WIDE.U32.X R6, R19, UR9, R6, P1 ;  /* 0x0000000913067c25 */ /* 0x000fd000088e0406 */
.L_x_121:
[--C-:B------:R-:W-:Y:S01]  /*68a0*/  SHF.R.U64 R16, R6, UR11, R7.reuse ;  /* 0x0000000b06107c19 */ /* 0x100fe20008001207 */
[----:B------:R-:W0:Y:S01]  /*68b0*/  F2I.U32.TRUNC.NTZ R20, R20 ;  /* 0x0000001400147305 */ /* 0x000e22000020f000 */
[----:B------:R-:W-:Y:S01]  /*68c0*/  SHF.R.U32.HI R6, RZ, UR11, R7 ;  /* 0x0000000bff067c19 */ /* 0x000fe20008011607 */
[----:B------:R-:W-:Y:S01]  /*68d0*/  ULDC.64 UR8, c[0x0][0x620] ;  /* 0x0001880000087ab9 */ /* 0x000fe20000000a00 */
[----:B------:R-:W-:Y:S01]  /*68e0*/  IADD3 R9, P0, RZ, -R16, RZ ;  /* 0x80000010ff097210 */ /* 0x000fe20007f1e0ff */
[----:B------:R-:W-:-:S04]  /*68f0*/  ULDC.64 UR10, c[0x0][0x640] ;  /* 0x00019000000a7ab9 */ /* 0x000fc80000000a00 */
[----:B------:R-:W-:Y:S01]  /*6900*/  IMAD.X R6, RZ, RZ, ~R6, P0 ;  /* 0x000000ffff067224 */ /* 0x000fe200000e0e06 */
[----:B------:R-:W-:-:S03]  /*6910*/  ISETP.NE.U32.AND P0, PT, RZ, UR10, PT ;  /* 0x0000000aff007c0c */ /* 0x000fc6000bf05070 */
[----:B------:R-:W-:Y:S01]  /*6920*/  IMAD R8, R6, UR8, RZ ;  /* 0x0000000806087c24 */ /* 0x000fe2000f8e02ff */
[----:B------:R-:W-:Y:S01]  /*6930*/  ISETP.NE.AND.EX P0, PT, RZ, UR11, PT, P0 ;  /* 0x0000000bff007c0c */ /* 0x000fe2000bf05300 */
[----:B------:R-:W-:Y:S01]  /*6940*/  IMAD.WIDE.U32 R6, R9, UR8, R4 ;  /* 0x0000000809067c25 */ /* 0x000fe2000f8e0004 */
[----:B------:R-:W-:-:S03]  /*6950*/  ULDC UR8, c[0x0][0x618] ;  /* 0x0001860000087ab9 */ /* 0x000fc60000000800 */
[----:B------:R-:W-:Y:S01]  /*6960*/  IMAD R9, R9, UR9, R8 ;  /* 0x0000000909097c24 */ /* 0x000fe2000f8e0208 */
[----:B------:R-:W-:Y:S01]  /*6970*/  ULDC UR9, c[0x0][0x154] ;  /* 0x0000550000097ab9 */ /* 0x000fe20000000800 */
[----:B0-----:R-:W-:Y:S02]  /*6980*/  IMAD.MOV R8, RZ, RZ, -R20 ;  /* 0x000000ffff087224 */ /* 0x001fe400078e0a14 */
[----:B------:R-:W-:Y:S01]  /*6990*/  IMAD.IADD R7, R7, 0x1, R9 ;  /* 0x0000000107077824 */ /* 0x000fe200078e0209 */
[----:B------:R-:W0:Y:S01]  /*69a0*/  LDC R20, c[0x0][0x148] ;  /* 0x00005200ff147b82 */ /* 0x000e220000000800 */
[----:B-1----:R-:W-:Y:S01]  /*69b0*/  IMAD R17, R18, R8, R17 ;  /* 0x0000000812117224 */ /* 0x002fe200078e0211 */
[----:B------:R-:W-:Y:S02]  /*69c0*/  I2FP.F32.U32 R8, R13 ;  /* 0x0000000d00087245 */ /* 0x000fe40000201000 */
[--C-:B------:R-:W-:Y:S02]  /*69d0*/  SHF.R.U64 R18, R6, UR8, R7.reuse ;  /* 0x0000000806127c19 */ /* 0x100fe40008001207 */
[----:B------:R-:W-:Y:S01]  /*69e0*/  SHF.R.U32.HI R7, RZ, UR8, R7 ;  /* 0x00000008ff077c19 */ /* 0x000fe20008011607 */
[----:B------:R-:W-:Y:S01]  /*69f0*/  FMUL R8, R8, UR9 ;  /* 0x0000000908087c20 */ /* 0x000fe20008400000 */
[----:B------:R-:W-:-:S02]  /*6a00*/  ULDC UR8, c[0x0][0x608] ;  /* 0x0001820000087ab9 */ /* 0x000fc40000000800 */
[--C-:B------:R-:W-:Y:S01]  /*6a10*/  SHF.R.U64 R22, R18, UR8, R7.reuse ;  /* 0x0000000812167c19 */ /* 0x100fe20008001207 */
[----:B------:R1:W2:Y:S01]  /*6a20*/  F2I.U32.TRUNC.NTZ R23, R8 ;  /* 0x0000000800177305 */ /* 0x0002a2000020f000 */
[----:B------:R-:W-:Y:S01]  /*6a30*/  SHF.R.U32.HI R7, RZ, UR8, R7 ;  /* 0x00000008ff077c19 */ /* 0x000fe20008011607 */
[----:B------:R-:W-:-:S03]  /*6a40*/  ULDC UR8, c[0x0][0x658] ;  /* 0x0001960000087ab9 */ /* 0x000fc60000000800 */
[--C-:B------:R-:W-:Y:S02]  /*6a50*/  SHF.R.U64 R19, R22, UR8, R7.reuse ;  /* 0x0000000816137c19 */ /* 0x100fe40008001207 */
[----:B------:R-:W-:-:S03]  /*6a60*/  SHF.R.U32.HI R21, RZ, UR8, R7 ;  /* 0x00000008ff157c19 */ /* 0x000fc60008011607 */
[----:B------:R-:W-:Y:S02]  /*6a70*/  IMAD.MOV.U32 R6, RZ, RZ, R19 ;  /* 0x000000ffff067224 */ /* 0x000fe400078e0013 */
[----:B------:R-:W-:Y:S01]  /*6a80*/  IMAD.MOV.U32 R7, RZ, RZ, R21 ;  /* 0x000000ffff077224 */ /* 0x000fe200078e0015 */
[----:B-1----:R-:W-:Y:S06]  /*6a90*/  @!P0 BRA `(.L_x_122) ;  /* 0x0000000000288947 */ /* 0x002fec0003800000 */
        /* <DEDUP_REMOVED lines=10> */
.L_x_122:
[----:B------:R-:W-:Y:S01]  /*6b40*/  ULDC UR8, c[0x0][0x648] ;  /* 0x0001920000087ab9 */ /* 0x000fe20000000800 */
[----:B--2---:R-:W-:Y:S01]  /*6b50*/  IMAD.MOV R23, RZ, RZ, -R23 ;  /* 0x000000ffff177224 */ /* 0x004fe200078e0a17 */
[----:B------:R-:W-:Y:S01]  /*6b60*/  SHF.R.U64 R7, R6, UR8, R7 ;  /* 0x0000000806077c19 */ /* 0x000fe20008001207 */
[----:B------:R-:W-:Y:S01]  /*6b70*/  ULDC UR8, c[0x0][0x638] ;  /* 0x00018e0000087ab9 */ /* 0x000fe20000000800 */
[----:B------:R-:W-:Y:S01]  /*6b80*/  LOP3.LUT R6, R22, UR13, RZ, 0xc0, !PT ;  /* 0x0000000d16067c12 */ /* 0x000fe2000f8ec0ff */
[----:B0-----:R-:W-:Y:S01]  /*6b90*/  @P4 IMAD R17, R20, R23, R13 ;  /* 0x0000001714114224 */ /* 0x001fe200078e020d */
[----:B------:R-:W-:Y:S01]  /*6ba0*/  LOP3.LUT R18, R18, UR4, RZ, 0xc0, !PT ;  /* 0x0000000412127c12 */ /* 0x000fe2000f8ec0ff */
[----:B------:R-:W-:Y:S01]  /*6bb0*/  IMAD.MOV R8, RZ, RZ, -R7 ;  /* 0x000000ffff087224 */ /* 0x000fe200078e0a07 */
[----:B------:R-:W-:Y:S01]  /*6bc0*/  ULDC UR9, c[0x0][0x610] ;  /* 0x0001840000097ab9 */ /* 0x000fe20000000800 */
[----:B------:R-:W-:Y:S02]  /*6bd0*/  IMAD R6, R7, UR5, R6 ;  /* 0x0000000507067c24 */ /* 0x000fe4000f8e0206 */
[----:B------:R-:W-:Y:S01]  /*6be0*/  IMAD R19, R8, UR8, R19 ;  /* 0x0000000808137c24 */ /* 0x000fe2000f8e0213 */
[----:B------:R-:W-:Y:S01]  /*6bf0*/  ULDC UR8, c[0x0][0x600] ;  /* 0x0001800000087ab9 */ /* 0x000fe20000000800 */
[----:B------:R-:W-:-:S02]  /*6c00*/  IMAD R17, R6, UR9, R17 ;  /* 0x0000000906117c24 */ /* 0x000fc4000f8e0211 */
[----:B------:R-:W-:Y:S02]  /*6c10*/  IMAD R6, R19, UR8, R18 ;  /* 0x0000000813067c24 */ /* 0x000fe4000f8e0212 */
[----:B------:R-:W-:-:S03]  /*6c20*/  IMAD.MOV.U32 R7, RZ, RZ, 0x1 ;  /* 0x00000001ff077424 */ /* 0x000fc600078e00ff */
[----:B------:R-:W-:Y:S02]  /*6c30*/  SEL R13, R6, R17, !P4 ;  /* 0x00000011060d7207 */ /* 0x000fe40006000000 */
[----:B------:R-:W-:-:S07]  /*6c40*/  SEL R6, R17, R6, !P4 ;  /* 0x0000000611067207 */ /* 0x000fce0006000000 */
.L_x_120:
[----:B------:R-:W-:Y:S05]  /*6c50*/  BSYNC B1 ;  /* 0x0000000000017941 */ /* 0x000fea0003800000 */
.L_x_119:
[----:B------:R-:W-:-:S13]  /*6c60*/  LOP3.LUT P0, RZ, R7, 0xff, RZ, 0xc0, !PT ;  /* 0x000000ff07ff7812 */ /* 0x000fda000780c0ff */
[----:B------:R-:W-:Y:S05]  /*6c70*/  @P0 BRA `(.L_x_123) ;  /* 0xfffffff400380947 */ /* 0x000fea000383ffff */
[----:B------:R-:W-:Y:S05]  /*6c80*/  BSYNC B0 ;  /* 0x0000000000007941 */ /* 0x000fea0003800000 */
.L_x_112:
[----:B------:R-:W-:-:S03]  /*6c90*/  UMOV UR8, 0xffffffff ;  /* 0xffffffff00087882 */ /* 0x000fc60000000000 */
[----:B------:R-:W-:Y:S05]  /*6ca0*/  BRA.DIV UR8, `(.L_x_124) ;  /* 0x0000001608c07947 */ /* 0x000fea000b800000 */
[----:B------:R-:W-:-:S13]  /*6cb0*/  ELECT P0, URZ, PT ;  /* 0x00000000003f782f */ /* 0x000fda0003800000 */
.L_x_171:
[----:B------:R-:W-:Y:S04]  /*6cc0*/  BSSY B0, `(.L_x_125) ;  /* 0x0000154000007945 */ /* 0x000fe80003800000 */
[----:B------:R-:W-:Y:S05]  /*6cd0*/  @!P0 BRA `(.L_x_126) ;  /* 0x0000001400488947 */ /* 0x000fea0003800000 */
[----:B------:R-:W-:-:S04]  /*6ce0*/  LOP3.LUT R2, R2, 0x2, RZ, 0xfc, !PT ;  /* 0x0000000202027812 */ /* 0x000fc800078efcff */
[----:B------:R-:W-:-:S13]  /*6cf0*/  ISETP.NE.AND P0, PT, R2, 0x3, PT ;  /* 0x000000030200780c */ /* 0x000fda0003f05270 */
[----:B------:R-:W-:Y:S05]  /*6d00*/  @!P0 BRA `(.L_x_127) ;  /* 0x0000000000048947 */ /* 0x000fea0003800000 */
[----:B------:R-:W-:Y:S01]  /*6d10*/  BPT.TRAP 0x1 ;  /* 0x000000040000795c */ /* 0x000fe20000300000 */
.L_x_127:
[----:B------:R-:W0:Y:S01]  /*6d20*/  S2R R5, SR_CgaCtaId ;  /* 0x0000000000057919 */ /* 0x000e220000008800 */
[----:B------:R-:W-:Y:S02]  /*6d30*/  MOV R0, 0x400 ;  /* 0x0000040000007802 */ /* 0x000fe40000000f00 */
[----:B------:R-:W-:Y:S02]  /*6d40*/  SHF.L.U32 R2, R3, 0x1f, RZ ;  /* 0x0000001f03027819 */ /* 0x000fe400000006ff */
[----:B0-----:R-:W-:-:S05]  /*6d50*/  LEA R5, R5, R0, 0x18 ;  /* 0x0000000005057211 */ /* 0x001fca00078ec0ff */
[----:B------:R-:W-:-:S04]  /*6d60*/  VIADD R5, R5, 0x128 ;  /* 0x0000012805057836 */ /* 0x000fc80000000000 */
[C---:B------:R-:W-:Y:S02]  /*6d70*/  IMAD R7, R12.reuse, 0x8, R5 ;  /* 0x000000080c077824 */ /* 0x040fe400078e0205 */
[----:B------:R-:W-:Y:S02]  /*6d80*/  VIADD R12, R12, 0x1 ;  /* 0x000000010c0c7836 */ /* 0x000fe40000000000 */
[----:B------:R-:W0:Y:S03]  /*6d90*/  SYNCS.PHASECHK.TRANS64.TRYWAIT P0, [R7+URZ], R2 ;  /* 0x00000002070075a7 */ /* 0x000e26000800017f */
[----:B------:R-:W-:-:S04]  /*6da0*/  ISETP.NE.AND P1, PT, R12, 0x25, PT ;  /* 0x000000250c00780c */ /* 0x000fc80003f25270 */
[----:B------:R-:W-:Y:S02]  /*6db0*/  SEL R0, RZ, 0x1, P1 ;  /* 0x00000001ff007807 */ /* 0x000fe40000800000 */
[----:B------:R-:W-:Y:S02]  /*6dc0*/  SEL R12, R12, RZ, P1 ;  /* 0x000000ff0c0c7207 */ /* 0x000fe40000800000 */
[----:B------:R-:W-:-:S03]  /*6dd0*/  LOP3.LUT R9, R3, R0, RZ, 0x3c, !PT ;  /* 0x0000000003097212 */ /* 0x000fc600078e3cff */
[----:B------:R-:W-:Y:S01]  /*6de0*/  IMAD R6, R12, 0x8, R5 ;  /* 0x000000080c067824 */ /* 0x000fe200078e0205 */
[----:B------:R-:W-:Y:S01]  /*6df0*/  SHF.L.U32 R3, R9, 0x1f, RZ ;  /* 0x0000001f09037819 */ /* 0x000fe200000006ff */
[----:B0-----:R-:W-:Y:S06]  /*6e00*/  @!P0 BRA `(.L_x_128) ;  /* 0x0000001400888947 */ /* 0x001fec0003800000 */
.L_x_172:
[----:B------:R-:W1:Y:S01]  /*6e10*/  SYNCS.PHASECHK.TRANS64.TRYWAIT P0, [R6+URZ], R3 ;  /* 0x00000003060075a7 */ /* 0x000e62000800017f */
[----:B------:R-:W-:-:S05]  /*6e20*/  VIADD R0, R12, 0x1 ;  /* 0x000000010c007836 */ /* 0x000fca0000000000 */
[----:B------:R-:W-:-:S04]  /*6e30*/  ISETP.NE.AND P1, PT, R0, 0x25, PT ;  /* 0x000000250000780c */ /* 0x000fc80003f25270 */
[----:B0-----:R-:W-:Y:S02]  /*6e40*/  SEL R2, RZ, 0x1, P1 ;  /* 0x00000001ff027807 */ /* 0x001fe40000800000 */
[----:B------:R-:W-:Y:S02]  /*6e50*/  SEL R0, R0, RZ, P1 ;  /* 0x000000ff00007207 */ /* 0x000fe40000800000 */
[----:B------:R-:W-:-:S03]  /*6e60*/  LOP3.LUT R9, R9, R2, RZ, 0x3c, !PT ;  /* 0x0000000209097212 */ /* 0x000fc600078e3cff */
[----:B------:R-:W-:Y:S01]  /*6e70*/  IMAD R7, R0, 0x8, R5 ;  /* 0x0000000800077824 */ /* 0x000fe200078e0205 */
[----:B------:R-:W-:Y:S01]  /*6e80*/  SHF.L.U32 R4, R9, 0x1f, RZ ;  /* 0x0000001f09047819 */ /* 0x000fe200000006ff */
[----:B-1----:R-:W-:Y:S06]  /*6e90*/  @!P0 BRA `(.L_x_129) ;  /* 0x0000001400788947 */ /* 0x002fec0003800000 */
.L_x_173:
[----:B------:R-:W1:Y:S01]  /*6ea0*/  SYNCS.PHASECHK.TRANS64.TRYWAIT P0, [R7+URZ], R4 ;  /* 0x00000004070075a7 */ /* 0x000e62000800017f */
[----:B------:R-:W-:-:S05]  /*6eb0*/  VIADD R0, R0, 0x1 ;  /* 0x0000000100007836 */ /* 0x000fca0000000000 */
[----:B------:R-:W-:-:S04]  /*6ec0*/  ISETP.NE.AND P1, PT, R0, 0x25, PT ;  /* 0x000000250000780c */ /* 0x000fc80003f25270 */
[----:B------:R-:W-:Y:S02]  /*6ed0*/  SEL R2, RZ, 0x1, P1 ;  /* 0x00000001ff027807 */ /* 0x000fe40000800000 */
[----:B------:R-:W-:Y:S02]  /*6ee0*/  SEL R0, R0, RZ, P1 ;  /* 0x000000ff00007207 */ /* 0x000fe40000800000 */
[----:B------:R-:W-:-:S03]  /*6ef0*/  LOP3.LUT R9, R9, R2, RZ, 0x3c, !PT ;  /* 0x0000000209097212 */ /* 0x000fc600078e3cff */
[----:B0-----:R-:W-:Y:S01]  /*6f00*/  IMAD R6, R0, 0x8, R5 ;  /* 0x0000000800067824 */ /* 0x001fe200078e0205 */
[----:B------:R-:W-:Y:S01]  /*6f10*/  SHF.L.U32 R3, R9, 0x1f, RZ ;  /* 0x0000001f09037819 */ /* 0x000fe200000006ff */
[----:B-1----:R-:W-:Y:S06]  /*6f20*/  @!P0 BRA `(.L_x_130) ;  /* 0x0000001400688947 */ /* 0x002fec0003800000 */
.L_x_174:
        /* <DEDUP_REMOVED lines=9> */
.L_x_175:
        /* <DEDUP_REMOVED lines=9> */
.L_x_176:
        /* <DEDUP_REMOVED lines=9> */
.L_x_177:
        /* <DEDUP_REMOVED lines=9> */
.L_x_178:
        /* <DEDUP_REMOVED lines=9> */
.L_x_179:
        /* <DEDUP_REMOVED lines=9> */
.L_x_180:
        /* <DEDUP_REMOVED lines=9> */
.L_x_181:
        /* <DEDUP_REMOVED lines=9> */
.L_x_182:
        /* <DEDUP_REMOVED lines=9> */
.L_x_183:
        /* <DEDUP_REMOVED lines=9> */
.L_x_184:
        /* <DEDUP_REMOVED lines=9> */
.L_x_185:
        /* <DEDUP_REMOVED lines=9> */
.L_x_186:
        /* <DEDUP_REMOVED lines=9> */
.L_x_187:
        /* <DEDUP_REMOVED lines=9> */
.L_x_188:
        /* <DEDUP_REMOVED lines=9> */
.L_x_189:
        /* <DEDUP_REMOVED lines=9> */
.L_x_190:
        /* <DEDUP_REMOVED lines=9> */
.L_x_191:
        /* <DEDUP_REMOVED lines=9> */
.L_x_192:
        /* <DEDUP_REMOVED lines=9> */
.L_x_193:
        /* <DEDUP_REMOVED lines=9> */
.L_x_194:
        /* <DEDUP_REMOVED lines=9> */
.L_x_195:
        /* <DEDUP_REMOVED lines=9> */
.L_x_196:
        /* <DEDUP_REMOVED lines=9> */
.L_x_197:
        /* <DEDUP_REMOVED lines=9> */
.L_x_198:
        /* <DEDUP_REMOVED lines=9> */
.L_x_199:
        /* <DEDUP_REMOVED lines=9> */
.L_x_200:
        /* <DEDUP_REMOVED lines=9> */
.L_x_201:
        /* <DEDUP_REMOVED lines=9> */
.L_x_202:
        /* <DEDUP_REMOVED lines=9> */
.L_x_203:
        /* <DEDUP_REMOVED lines=9> */
.L_x_204:
        /* <DEDUP_REMOVED lines=9> */
.L_x_205:
        /* <DEDUP_REMOVED lines=9> */
.L_x_206:
[----:B------:R-:W1:Y:S01]  /*8130*/  SYNCS.PHASECHK.TRANS64.TRYWAIT P0, [R6+URZ], R3 ;  /* 0x00000003060075a7 */ /* 0x000e62000800017f */
[----:B------:R-:W-:-:S05]  /*8140*/  VIADD R0, R0, 0x1 ;  /* 0x0000000100007836 */ /* 0x000fca0000000000 */
[----:B------:R-:W-:-:S04]  /*8150*/  ISETP.NE.AND P1, PT, R0, 0x25, PT ;  /* 0x000000250000780c */ /* 0x000fc80003f25270 */
[----:B------:R-:W-:Y:S02]  /*8160*/  SEL R2, RZ, 0x1, P1 ;  /* 0x00000001ff027807 */ /* 0x000fe40000800000 */
[----:B------:R-:W-:Y:S02]  /*8170*/  SEL R0, R0, RZ, P1 ;  /* 0x000000ff00007207 */ /* 0x000fe40000800000 */
[----:B------:R-:W-:Y:S01]  /*8180*/  LOP3.LUT R2, R9, R2, RZ, 0x3c, !PT ;  /* 0x0000000209027212 */ /* 0x000fe200078e3cff */
[----:B-1----:R-:W-:Y:S06]  /*8190*/  @!P0 BRA `(.L_x_163) ;  /* 0x0000000c00608947 */ /* 0x002fec0003800000 */
.L_x_207:
[----:B------:R-:W-:Y:S01]  /*81a0*/  IMAD R5, R0, 0x8, R5 ;  /* 0x0000000800057824 */ /* 0x000fe200078e0205 */
[----:B------:R-:W-:-:S07]  /*81b0*/  SHF.L.U32 R0, R2, 0x1f, RZ ;  /* 0x0000001f02007819 */ /* 0x000fce00000006ff */
.L_x_164:
[----:B--2---:R2:W3:Y:S02]  /*81c0*/  SYNCS.PHASECHK.TRANS64.TRYWAIT P0, [R5+URZ], R0 ;  /* 0x00000000050075a7 */ /* 0x0044e4000800017f */
[----:B---3--:R-:W-:Y:S05]  /*81d0*/  @!P0 NANOSLEEP.SYNCS 0x989680 ;  /* 0x009896800000895d */ /* 0x008fea0003900000 */
[----:B------:R-:W3:Y:S02]  /*81e0*/  @!P0 SYNCS.PHASECHK.TRANS64 P0, [R5+URZ], R0 ;  /* 0x00000000050085a7 */ /* 0x000ee4000800007f */
[----:B---3--:R-:W-:Y:S05]  /*81f0*/  @!P0 BRA `(.L_x_164) ;  /* 0xfffffffc00f08947 */ /* 0x008fea000383ffff */
.L_x_126:
[----:B------:R-:W-:Y:S05]  /*8200*/  BSYNC B0 ;  /* 0x0000000000007941 */ /* 0x000fea0003800000 */
.L_x_125:
[----:B------:R-:W-:Y:S05]  /*8210*/  EXIT ;  /* 0x000000000000794d */ /* 0x000fea0003800000 */
.L_x_22:
[----:B-1----:R-:W-:-:S04]  /*8220*/  IMAD.U32 R9, RZ, RZ, UR6 ;  /* 0x00000006ff097e24 */ /* 0x002fc8000f8e00ff */
[----:B------:R1:W3:Y:S03]  /*8230*/  SYNCS.PHASECHK.TRANS64.TRYWAIT P0, [R9+URZ], R8 ;  /* 0x00000008090075a7 */ /* 0x0002e6000800017f */
[----:B---3--:R-:W-:Y:S05]  /*8240*/  @!P0 NANOSLEEP.SYNCS 0x989680 ;  /* 0x009896800000895d */ /* 0x008fea0003900000 */
[----:B------:R-:W3:Y:S02]  /*8250*/  @!P0 SYNCS.PHASECHK.TRANS64 P0, [R9+URZ], R8 ;  /* 0x00000008090085a7 */ /* 0x000ee4000800007f */
[----:B---3--:R-:W-:Y:S05]  /*8260*/  @!P0 BRA `(.L_x_22) ;  /* 0xfffffffc00ec8947 */ /* 0x008fea000383ffff */
[----:B------:R-:W-:Y:S05]  /*8270*/  BRA `(.L_x_21) ;  /* 0xffffff9400f47947 */ /* 0x000fea000383ffff */
.L_x_28:
[----:B-1----:R-:W-:-:S04]  /*8280*/  IMAD.U32 R11, RZ, RZ, UR12 ;  /* 0x0000000cff0b7e24 */ /* 0x002fc8000f8e00ff */
[----:B------:R1:W3:Y:S03]  /*8290*/  SYNCS.PHASECHK.TRANS64.TRYWAIT P0, [R11+URZ], R10 ;  /* 0x0000000a0b0075a7 */ /* 0x0002e6000800017f */
[----:B---3--:R-:W-:Y:S05]  /*82a0*/  @!P0 NANOSLEEP.SYNCS 0x989680 ;  /* 0x009896800000895d */ /* 0x008fea0003900000 */
[----:B------:R-:W3:Y:S02]  /*82b0*/  @!P0 SYNCS.PHASECHK.TRANS64 P0, [R11+URZ], R10 ;  /* 0x0000000a0b0085a7 */ /* 0x000ee4000800007f */
[----:B---3--:R-:W-:Y:S05]  /*82c0*/  @!P0 BRA `(.L_x_28) ;  /* 0xfffffffc00ec8947 */ /* 0x008fea000383ffff */
[----:B------:R-:W-:Y:S05]  /*82d0*/  BRA `(.L_x_27) ;  /* 0xffffff9c00687947 */ /* 0x000fea000383ffff */
.L_x_113:
[----:B------:R-:W-:Y:S01]  /*82e0*/  BSSY B1, `(.L_x_165) ;  /* 0x0000006000017945 */ /* 0x000fe20003800000 */
[----:B------:R-:W-:-:S07]  /*82f0*/  IMAD.MOV.U32 R7, RZ, RZ, -0x1 ;  /* 0xffffffffff077424 */ /* 0x000fce00078e00ff */
[----:B------:R-:W-:Y:S05]  /*8300*/  WARPSYNC.COLLECTIVE R7, `(.L_x_166) ;  /* 0x00000000070c7348 */ /* 0x000fea0003c00000 */
[----:B------:R-:W-:Y:S02]  /*8310*/  ELECT P0, UR62, PT ;  /* 0x00000000003e782f */ /* 0x000fe40003800000 */
[----:B------:R-:W-:Y:S01]  /*8320*/  MOV R7, UR62 ;  /* 0x0000003e00077c02 */ /* 0x000fe20008000f00 */
[----:B------:R-:W-:Y:S10]  /*8330*/  ENDCOLLECTIVE ;  /* 0x000000000000791b */ /* 0x000ff40003800000 */
.L_x_166:
[----:B------:R-:W-:Y:S05]  /*8340*/  BSYNC B1 ;  /* 0x0000000000017941 */ /* 0x000fea0003800000 */
.L_x_165:
[----:B------:R-:W-:Y:S05]  /*8350*/  BRA `(.L_x_167) ;  /* 0xffffffdc008c7947 */ /* 0x000fea000383ffff */
.L_x_116:
[----:B0-----:R0:W1:Y:S02]  /*8360*/  SYNCS.PHASECHK.TRANS64.TRYWAIT P0, [R18+URZ+0x128], R9 ;  /* 0x00012809120075a7 */ /* 0x001064000800017f */
[----:B-1----:R-:W-:Y:S05]  /*8370*/  @!P0 NANOSLEEP.SYNCS 0x989680 ;  /* 0x009896800000895d */ /* 0x002fea0003900000 */
[----:B------:R-:W1:Y:S02]  /*8380*/  @!P0 SYNCS.PHASECHK.TRANS64 P0, [R18+URZ+0x128], R9 ;  /* 0x00012809120085a7 */ /* 0x000e64000800007f */
[----:B-1----:R-:W-:Y:S05]  /*8390*/  @!P0 BRA `(.L_x_116) ;  /* 0xfffffffc00f08947 */ /* 0x002fea000383ffff */
[----:B------:R-:W-:Y:S05]  /*83a0*/  BRA `(.L_x_168) ;  /* 0xffffffdc00c87947 */ /* 0x000fea000383ffff */
.L_x_124:
[----:B------:R-:W-:Y:S01]  /*83b0*/  BSSY B0, `(.L_x_169) ;  /* 0x0000006000007945 */ /* 0x000fe20003800000 */
[----:B------:R-:W-:-:S07]  /*83c0*/  IMAD.MOV.U32 R7, RZ, RZ, -0x1 ;  /* 0xffffffffff077424 */ /* 0x000fce00078e00ff */
[----:B------:R-:W-:Y:S05]  /*83d0*/  WARPSYNC.COLLECTIVE R7, `(.L_x_170) ;  /* 0x00000000070c7348 */ /* 0x000fea0003c00000 */
[----:B------:R-:W-:Y:S02]  /*83e0*/  ELECT P0, UR62, PT ;  /* 0x00000000003e782f */ /* 0x000fe40003800000 */
[----:B------:R-:W-:Y:S01]  /*83f0*/  MOV R7, UR62 ;  /* 0x0000003e00077c02 */ /* 0x000fe20008000f00 */
[----:B------:R-:W-:Y:S10]  /*8400*/  ENDCOLLECTIVE ;  /* 0x000000000000791b */ /* 0x000ff40003800000 */
.L_x_170:
[----:B------:R-:W-:Y:S05]  /*8410*/  BSYNC B0 ;  /* 0x0000000000007941 */ /* 0x000fea0003800000 */
.L_x_169:
[----:B------:R-:W-:Y:S05]  /*8420*/  BRA `(.L_x_171) ;  /* 0xffffffe800247947 */ /* 0x000fea000383ffff */
.L_x_128:
[----:B0-----:R0:W1:Y:S02]  /*8430*/  SYNCS.PHASECHK.TRANS64.TRYWAIT P0, [R7+URZ], R2 ;  /* 0x00000002070075a7 */ /* 0x001064000800017f */
[----:B-1----:R-:W-:Y:S05]  /*8440*/  @!P0 NANOSLEEP.SYNCS 0x989680 ;  /* 0x009896800000895d */ /* 0x002fea0003900000 */
[----:B------:R-:W1:Y:S02]  /*8450*/  @!P0 SYNCS.PHASECHK.TRANS64 P0, [R7+URZ], R2 ;  /* 0x00000002070085a7 */ /* 0x000e64000800007f */
[----:B-1----:R-:W-:Y:S05]  /*8460*/  @!P0 BRA `(.L_x_128) ;  /* 0xfffffffc00f08947 */ /* 0x002fea000383ffff */
[----:B------:R-:W-:Y:S05]  /*8470*/  BRA `(.L_x_172) ;  /* 0xffffffe800647947 */ /* 0x000fea000383ffff */
.L_x_129:
[----:B0-----:R0:W1:Y:S02]  /*8480*/  SYNCS.PHASECHK.TRANS64.TRYWAIT P0, [R6+URZ], R3 ;  /* 0x00000003060075a7 */ /* 0x001064000800017f */
[----:B-1----:R-:W-:Y:S05]  /*8490*/  @!P0 NANOSLEEP.SYNCS 0x989680 ;  /* 0x009896800000895d */ /* 0x002fea0003900000 */
[----:B------:R-:W1:Y:S02]  /*84a0*/  @!P0 SYNCS.PHASECHK.TRANS64 P0, [R6+URZ], R3 ;  /* 0x00000003060085a7 */ /* 0x000e64000800007f */
[----:B-1----:R-:W-:Y:S05]  /*84b0*/  @!P0 BRA `(.L_x_129) ;  /* 0xfffffffc00f08947 */ /* 0x002fea000383ffff */
[----:B------:R-:W-:Y:S05]  /*84c0*/  BRA `(.L_x_173) ;  /* 0xffffffe800747947 */ /* 0x000fea000383ffff */
.L_x_130:
[----:B0-----:R0:W1:Y:S02]  /*84d0*/  SYNCS.PHASECHK.TRANS64.TRYWAIT P0, [R7+URZ], R4 ;  /* 0x00000004070075a7 */ /* 0x001064000800017f */
[----:B-1----:R-:W-:Y:S05]  /*84e0*/  @!P0 NANOSLEEP.SYNCS 0x989680 ;  /* 0x009896800000895d */ /* 0x002fea0003900000 */
[----:B------:R-:W1:Y:S02]  /*84f0*/  @!P0 SYNCS.PHASECHK.TRANS64 P0, [R7+URZ], R4 ;  /* 0x00000004070085a7 */ /* 0x000e64000800007f */
[----:B-1----:R-:W-:Y:S05]  /*8500*/  @!P0 BRA `(.L_x_130) ;  /* 0xfffffffc00f08947 */ /* 0x002fea000383ffff */
[----:B------:R-:W-:Y:S05]  /*8510*/  BRA `(.L_x_174) ;  /* 0xffffffe800847947 */ /* 0x000fea000383ffff */
.L_x_131:
[----:B0-----:R0:W1:Y:S02]  /*8520*/  SYNCS.PHASECHK.TRANS64.TRYWAIT P0, [R6+URZ], R3 ;  /* 0x00000003060075a7 */ /* 0x001064000800017f */
[----:B-1----:R-:W-:Y:S05]  /*8530*/  @!P0 NANOSLEEP.SYNCS 0x989680 ;  /* 0x009896800000895d */ /* 0x002fea0003900000 */
[----:B------:R-:W1:Y:S02]  /*8540*/  @!P0 SYNCS.PHASECHK.TRANS64 P0, [R6+URZ], R3 ;  /* 0x00000003060085a7 */ /* 0x000e64000800007f */
[----:B-1----:R-:W-:Y:S05]  /*8550*/  @!P0 BRA `(.L_x_131) ;  /* 0xfffffffc00f08947 */ /* 0x002fea000383ffff */
[----:B------:R-:W-:Y:S05]  /*8560*/  BRA `(.L_x_175) ;  /* 0xffffffe800947947 */ /* 0x000fea000383ffff */
.L_x_132:
[----:B0-----:R0:W1:Y:S02]  /*8570*/  SYNCS.PHASECHK.TRANS64.TRYWAIT P0, [R7+URZ], R4 ;  /* 0x00000004070075a7 */ /* 0x001064000800017f */
[----:B-1----:R-:W-:Y:S05]  /*8580*/  @!P0 NANOSLEEP.SYNCS 0x989680 ;  /* 0x009896800000895d */ /* 0x002fea0003900000 */
[----:B------:R-:W1:Y:S02]  /*8590*/  @!P0 SYNCS.PHASECHK.TRANS64 P0, [R7+URZ], R4 ;  /* 0x00000004070085a7 */ /* 0x000e64000800007f */
[----:B-1----:R-:W-:Y:S05]  /*85a0*/  @!P0 BRA `(.L_x_132) ;  /* 0xfffffffc00f08947 */ /* 0x002fea000383ffff */
[----:B------:R-:W-:Y:S05]  /*85b0*/  BRA `(.L_x_176) ;  /* 0xffffffe800a47947 */ /* 0x000fea000383ffff */
.L_x_133:
[----:B0-----:R0:W1:Y:S02]  /*85c0*/  SYNCS.PHASECHK.TRANS64.TRYWAIT P0, [R6+URZ], R3 ;  /* 0x00000003060075a7 */ /* 0x001064000800017f */
[----:B-1----:R-:W-:Y:S05]  /*85d0*/  @!P0 NANOSLEEP.SYNCS 0x989680 ;  /* 0x009896800000895d */ /* 0x002fea0003900000 */
[----:B------:R-:W1:Y:S02]  /*85e0*/  @!P0 SYNCS.PHASECHK.TRANS64 P0, [R6+URZ], R3 ;  /* 0x00000003060085a7 */ /* 0x000e64000800007f */
[----:B-1----:R-:W-:Y:S05]  /*85f0*/  @!P0 BRA `(.L_x_133) ;  /* 0xfffffffc00f08947 */ /* 0x002fea000383ffff */
[----:B------:R-:W-:Y:S05]  /*8600*/  BRA `(.L_x_177) ;  /* 0xffffffe800b47947 */ /* 0x000fea000383ffff */
.L_x_134:
[----:B0-----:R0:W1:Y:S02]  /*8610*/  SYNCS.PHASECHK.TRANS64.TRYWAIT P0, [R7+URZ], R4 ;  /* 0x00000004070075a7 */ /* 0x001064000800017f */
[----:B-1----:R-:W-:Y:S05]  /*8620*/  @!P0 NANOSLEEP.SYNCS 0x989680 ;  /* 0x009896800000895d */ /* 0x002fea0003900000 */
[----:B------:R-:W1:Y:S02]  /*8630*/  @!P0 SYNCS.PHASECHK.TRANS64 P0, [R7+URZ], R4 ;  /* 0x00000004070085a7 */ /* 0x000e64000800007f */
[----:B-1----:R-:W-:Y:S05]  /*8640*/  @!P0 BRA `(.L_x_134) ;  /* 0xfffffffc00f08947 */ /* 0x002fea000383ffff */
[----:B------:R-:W-:Y:S05]  /*8650*/  BRA `(.L_x_178) ;  /* 0xffffffe800c47947 */ /* 0x000fea000383ffff */
.L_x_135:
[----:B0-----:R0:W1:Y:S02]  /*8660*/  SYNCS.PHASECHK.TRANS64.TRYWAIT P0, [R6+URZ], R3 ;  /* 0x00000003060075a7 */ /* 0x001064000800017f */
[----:B-1----:R-:W-:Y:S05]  /*8670*/  @!P0 NANOSLEEP.SYNCS 0x989680 ;  /* 0x009896800000895d */ /* 0x002fea0003900000 */
[----:B------:R-:W1:Y:S02]  /*8680*/  @!P0 SYNCS.PHASECHK.TRANS64 P0, [R6+URZ], R3 ;  /* 0x00000003060085a7 */ /* 0x000e64000800007f */
[----:B-1----:R-:W-:Y:S05]  /*8690*/  @!P0 BRA `(.L_x_135) ;  /* 0xfffffffc00f08947 */ /* 0x002fea000383ffff */
[----:B------:R-:W-:Y:S05]  /*86a0*/  BRA `(.L_x_179) ;  /* 0xffffffe800d47947 */ /* 0x000fea000383ffff */
.L_x_136:
[----:B0-----:R0:W1:Y:S02]  /*86b0*/  SYNCS.PHASECHK.TRANS64.TRYWAIT P0, [R7+URZ], R4 ;  /* 0x00000004070075a7 */ /* 0x001064000800017f */
[----:B-1----:R-:W-:Y:S05]  /*86c0*/  @!P0 NANOSLEEP.SYNCS 0x989680 ;  /* 0x009896800000895d */ /* 0x002fea0003900000 */
[----:B------:R-:W1:Y:S02]  /*86d0*/  @!P0 SYNCS.PHASECHK.TRANS64 P0, [R7+URZ], R4 ;  /* 0x00000004070085a7 */ /* 0x000e64000800007f */
[----:B-1----:R-:W-:Y:S05]  /*86e0*/  @!P0 BRA `(.L_x_136) ;  /* 0xfffffffc00f08947 */ /* 0x002fea000383ffff */
[----:B------:R-:W-:Y:S05]  /*86f0*/  BRA `(.L_x_180) ;  /* 0xffffffe800e47947 */ /* 0x000fea000383ffff */
.L_x_137:
[----:B0-----:R0:W1:Y:S02]  /*8700*/  SYNCS.PHASECHK.TRANS64.TRYWAIT P0, [R6+URZ], R3 ;  /* 0x00000003060075a7 */ /* 0x001064000800017f */
[----:B-1----:R-:W-:Y:S05]  /*8710*/  @!P0 NANOSLEEP.SYNCS 0x989680 ;  /* 0x009896800000895d */ /* 0x002fea0003900000 */
[----:B------:R-:W1:Y:S02]  /*8720*/  @!P0 SYNCS.PHASECHK.TRANS64 P0, [R6+URZ], R3 ;  /* 0x00000003060085a7 */ /* 0x000e64000800007f */
[----:B-1----:R-:W-:Y:S05]  /*8730*/  @!P0 BRA `(.L_x_137) ;  /* 0xfffffffc00f08947 */ /* 0x002fea000383ffff */
[----:B------:R-:W-:Y:S05]  /*8740*/  BRA `(.L_x_181) ;  /* 0xffffffe800f47947 */ /* 0x000fea000383ffff */
.L_x_138:
[----:B0-----:R0:W1:Y:S02]  /*8750*/  SYNCS.PHASECHK.TRANS64.TRYWAIT P0, [R7+URZ], R4 ;  /* 0x00000004070075a7 */ /* 0x001064000800017f */
[----:B-1----:R-:W-:Y:S05]  /*8760*/  @!P0 NANOSLEEP.SYNCS 0x989680 ;  /* 0x009896800000895d */ /* 0x002fea0003900000 */
[----:B------:R-:W1:Y:S02]  /*8770*/  @!P0 SYNCS.PHASECHK.TRANS64 P0, [R7+URZ], R4 ;  /* 0x00000004070085a7 */ /* 0x000e64000800007f */
[----:B-1----:R-:W-:Y:S05]  /*8780*/  @!P0 BRA `(.L_x_138) ;  /* 0xfffffffc00f08947 */ /* 0x002fea000383ffff */
[----:B------:R-:W-:Y:S05]  /*8790*/  BRA `(.L_x_182) ;  /* 0xffffffec00047947 */ /* 0x000fea000383ffff */
.L_x_139:
[----:B0-----:R0:W1:Y:S02]  /*87a0*/  SYNCS.PHASECHK.TRANS64.TRYWAIT P0, [R6+URZ], R3 ;  /* 0x00000003060075a7 */ /* 0x001064000800017f */
[----:B-1----:R-:W-:Y:S05]  /*87b0*/  @!P0 NANOSLEEP.SYNCS 0x989680 ;  /* 0x009896800000895d */ /* 0x002fea0003900000 */
[----:B------:R-:W1:Y:S02]  /*87c0*/  @!P0 SYNCS.PHASECHK.TRANS64 P0, [R6+URZ], R3 ;  /* 0x00000003060085a7 */ /* 0x000e64000800007f */
[----:B-1----:R-:W-:Y:S05]  /*87d0*/  @!P0 BRA `(.L_x_139) ;  /* 0xfffffffc00f08947 */ /* 0x002fea000383ffff */
[----:B------:R-:W-:Y:S05]  /*87e0*/  BRA `(.L_x_183) ;  /* 0xffffffec00147947 */ /* 0x000fea000383ffff */
.L_x_140:
[----:B0-----:R0:W1:Y:S02]  /*87f0*/  SYNCS.PHASECHK.TRANS64.TRYWAIT P0, [R7+URZ], R4 ;  /* 0x00000004070075a7 */ /* 0x001064000800017f */
[----:B-1----:R-:W-:Y:S05]  /*8800*/  @!P0 NANOSLEEP.SYNCS 0x989680 ;  /* 0x009896800000895d */ /* 0x002fea0003900000 */
[----:B------:R-:W1:Y:S02]  /*8810*/  @!P0 SYNCS.PHASECHK.TRANS64 P0, [R7+URZ], R4 ;  /* 0x00000004070085a7 */ /* 0x000e64000800007f */
[----:B-1----:R-:W-:Y:S05]  /*8820*/  @!P0 BRA `(.L_x_140) ;  /* 0xfffffffc00f08947 */ /* 0x002fea000383ffff */
[----:B------:R-:W-:Y:S05]  /*8830*/  BRA `(.L_x_184) ;  /* 0xffffffec00247947 */ /* 0x000fea000383ffff */
.L_x_141:
[----:B0-----:R0:W1:Y:S02]  /*8840*/  SYNCS.PHASECHK.TRANS64.TRYWAIT P0, [R6+URZ], R3 ;  /* 0x00000003060075a7 */ /* 0x001064000800017f */
[----:B-1----:R-:W-:Y:S05]  /*8850*/  @!P0 NANOSLEEP.SYNCS 0x989680 ;  /* 0x009896800000895d */ /* 0x002fea0003900000 */
[----:B------:R-:W1:Y:S02]  /*8860*/  @!P0 SYNCS.PHASECHK.TRANS64 P0, [R6+URZ], R3 ;  /* 0x00000003060085a7 */ /* 0x000e64000800007f */
[----:B-1----:R-:W-:Y:S05]  /*8870*/  @!P0 BRA `(.L_x_141) ;  /* 0xfffffffc00f08947 */ /* 0x002fea000383ffff */
[----:B------:R-:W-:Y:S05]  /*8880*/  BRA `(.L_x_185) ;  /* 0xffffffec00347947 */ /* 0x000fea000383ffff */
.L_x_142:
[----:B0-----:R0:W1:Y:S02]  /*8890*/  SYNCS.PHASECHK.TRANS64.TRYWAIT P0, [R7+URZ], R4 ;  /* 0x00000004070075a7 */ /* 0x001064000800017f */
[----:B-1----:R-:W-:Y:S05]  /*88a0*/  @!P0 NANOSLEEP.SYNCS 0x989680 ;  /* 0x009896800000895d */ /* 0x002fea0003900000 */
[----:B------:R-:W1:Y:S02]  /*88b0*/  @!P0 SYNCS.PHASECHK.TRANS64 P0, [R7+URZ], R4 ;  /* 0x00000004070085a7 */ /* 0x000e64000800007f */
[----:B-1----:R-:W-:Y:S05]  /*88c0*/  @!P0 BRA `(.L_x_142) ;  /* 0xfffffffc00f08947 */ /* 0x002fea000383ffff */
[----:B------:R-:W-:Y:S05]  /*88d0*/  BRA `(.L_x_186) ;  /* 0xffffffec00447947 */ /* 0x000fea000383ffff */
.L_x_143:
[----:B0-----:R0:W1:Y:S02]  /*88e0*/  SYNCS.PHASECHK.TRANS64.TRYWAIT P0, [R6+URZ], R3 ;  /* 0x00000003060075a7 */ /* 0x001064000800017f */
[----:B-1----:R-:W-:Y:S05]  /*88f0*/  @!P0 NANOSLEEP.SYNCS 0x989680 ;  /* 0x009896800000895d */ /* 0x002fea0003900000 */
[----:B------:R-:W1:Y:S02]  /*8900*/  @!P0 SYNCS.PHASECHK.TRANS64 P0, [R6+URZ], R3 ;  /* 0x00000003060085a7 */ /* 0x000e64000800007f */
[----:B-1----:R-:W-:Y:S05]  /*8910*/  @!P0 BRA `(.L_x_143) ;  /* 0xfffffffc00f08947 */ /* 0x002fea000383ffff */
[----:B------:R-:W-:Y:S05]  /*8920*/  BRA `(.L_x_187) ;  /* 0xffffffec00547947 */ /* 0x000fea000383ffff */
.L_x_144:
[----:B0-----:R0:W1:Y:S02]  /*8930*/  SYNCS.PHASECHK.TRANS64.TRYWAIT P0, [R7+URZ], R4 ;  /* 0x00000004070075a7 */ /* 0x001064000800017f */
[----:B-1----:R-:W-:Y:S05]  /*8940*/  @!P0 NANOSLEEP.SYNCS 0x989680 ;  /* 0x009896800000895d */ /* 0x002fea0003900000 */
[----:B------:R-:W1:Y:S02]  /*8950*/  @!P0 SYNCS.PHASECHK.TRANS64 P0, [R7+URZ], R4 ;  /* 0x00000004070085a7 */ /* 0x000e64000800007f */
[----:B-1----:R-:W-:Y:S05]  /*8960*/  @!P0 BRA `(.L_x_144) ;  /* 0xfffffffc00f08947 */ /* 0x002fea000383ffff */
[----:B------:R-:W-:Y:S05]  /*8970*/  BRA `(.L_x_188) ;  /* 0xffffffec00647947 */ /* 0x000fea000383ffff */
.L_x_145:
[----:B0-----:R0:W1:Y:S02]  /*8980*/  SYNCS.PHASECHK.TRANS64.TRYWAIT P0, [R6+URZ], R3 ;  /* 0x00000003060075a7 */ /* 0x001064000800017f */
[----:B-1----:R-:W-:Y:S05]  /*8990*/  @!P0 NANOSLEEP.SYNCS 0x989680 ;  /* 0x009896800000895d */ /* 0x002fea0003900000 */
[----:B------:R-:W1:Y:S02]  /*89a0*/  @!P0 SYNCS.PHASECHK.TRANS64 P0, [R6+URZ], R3 ;  /* 0x00000003060085a7 */ /* 0x000e64000800007f */
[----:B-1----:R-:W-:Y:S05]  /*89b0*/  @!P0 BRA `(.L_x_145) ;  /* 0xfffffffc00f08947 */ /* 0x002fea000383ffff */
[----:B------:R-:W-:Y:S05]  /*89c0*/  BRA `(.L_x_189) ;  /* 0xffffffec00747947 */ /* 0x000fea000383ffff */
.L_x_146:
[----:B0-----:R0:W1:Y:S02]  /*89d0*/  SYNCS.PHASECHK.TRANS64.TRYWAIT P0, [R7+URZ], R4 ;  /* 0x00000004070075a7 */ /* 0x001064000800017f */
[----:B-1----:R-:W-:Y:S05]  /*89e0*/  @!P0 NANOSLEEP.SYNCS 0x989680 ;  /* 0x009896800000895d */ /* 0x002fea0003900000 */
[----:B------:R-:W1:Y:S02]  /*89f0*/  @!P0 SYNCS.PHASECHK.TRANS64 P0, [R7+URZ], R4 ;  /* 0x00000004070085a7 */ /* 0x000e64000800007f */
[----:B-1----:R-:W-:Y:S05]  /*8a00*/  @!P0 BRA `(.L_x_146) ;  /* 0xfffffffc00f08947 */ /* 0x002fea000383ffff */
[----:B------:R-:W-:Y:S05]  /*8a10*/  BRA `(.L_x_190) ;  /* 0xffffffec00847947 */ /* 0x000fea000383ffff */
.L_x_147:
[----:B0-----:R0:W1:Y:S02]  /*8a20*/  SYNCS.PHASECHK.TRANS64.TRYWAIT P0, [R6+URZ], R3 ;  /* 0x00000003060075a7 */ /* 0x001064000800017f */
[----:B-1----:R-:W-:Y:S05]  /*8a30*/  @!P0 NANOSLEEP.SYNCS 0x989680 ;  /* 0x009896800000895d */ /* 0x002fea0003900000 */
[----:B------:R-:W1:Y:S02]  /*8a40*/  @!P0 SYNCS.PHASECHK.TRANS64 P0, [R6+URZ], R3 ;  /* 0x00000003060085a7 */ /* 0x000e64000800007f */
[----:B-1----:R-:W-:Y:S05]  /*8a50*/  @!P0 BRA `(.L_x_147) ;  /* 0xfffffffc00f08947 */ /* 0x002fea000383ffff */
[----:B------:R-:W-:Y:S05]  /*8a60*/  BRA `(.L_x_191) ;  /* 0xffffffec00947947 */ /* 0x000fea000383ffff */
.L_x_148:
[----:B0-----:R0:W1:Y:S02]  /*8a70*/  SYNCS.PHASECHK.TRANS64.TRYWAIT P0, [R7+URZ], R4 ;  /* 0x00000004070075a7 */ /* 0x001064000800017f */
[----:B-1----:R-:W-:Y:S05]  /*8a80*/  @!P0 NANOSLEEP.SYNCS 0x989680 ;  /* 0x009896800000895d */ /* 0x002fea0003900000 */
[----:B------:R-:W1:Y:S02]  /*8a90*/  @!P0 SYNCS.PHASECHK.TRANS64 P0, [R7+URZ], R4 ;  /* 0x00000004070085a7 */ /* 0x000e64000800007f */
[----:B-1----:R-:W-:Y:S05]  /*8aa0*/  @!P0 BRA `(.L_x_148) ;  /* 0xfffffffc00f08947 */ /* 0x002fea000383ffff */
[----:B------:R-:W-:Y:S05]  /*8ab0*/  BRA `(.L_x_192) ;  /* 0xffffffec00a47947 */ /* 0x000fea000383ffff */
.L_x_149:
[----:B0-----:R0:W1:Y:S02]  /*8ac0*/  SYNCS.PHASECHK.TRANS64.TRYWAIT P0, [R6+URZ], R3 ;  /* 0x00000003060075a7 */ /* 0x001064000800017f */
[----:B-1----:R-:W-:Y:S05]  /*8ad0*/  @!P0 NANOSLEEP.SYNCS 0x989680 ;  /* 0x009896800000895d */ /* 0x002fea0003900000 */
[----:B------:R-:W1:Y:S02]  /*8ae0*/  @!P0 SYNCS.PHASECHK.TRANS64 P0, [R6+URZ], R3 ;  /* 0x00000003060085a7 */ /* 0x000e64000800007f */
[----:B-1----:R-:W-:Y:S05]  /*8af0*/  @!P0 BRA `(.L_x_149) ;  /* 0xfffffffc00f08947 */ /* 0x002fea000383ffff */
[----:B------:R-:W-:Y:S05]  /*8b00*/  BRA `(.L_x_193) ;  /* 0xffffffec00b47947 */ /* 0x000fea000383ffff */
.L_x_150:
[----:B0-----:R0:W1:Y:S02]  /*8b10*/  SYNCS.PHASECHK.TRANS64.TRYWAIT P0, [R7+URZ], R4 ;  /* 0x00000004070075a7 */ /* 0x001064000800017f */
[----:B-1----:R-:W-:Y:S05]  /*8b20*/  @!P0 NANOSLEEP.SYNCS 0x989680 ;  /* 0x009896800000895d */ /* 0x002fea0003900000 */
[----:B------:R-:W1:Y:S02]  /*8b30*/  @!P0 SYNCS.PHASECHK.TRANS64 P0, [R7+URZ], R4 ;  /* 0x00000004070085a7 */ /* 0x000e64000800007f */
[----:B-1----:R-:W-:Y:S05]  /*8b40*/  @!P0 BRA `(.L_x_150) ;  /* 0xfffffffc00f08947 */ /* 0x002fea000383ffff */
[----:B------:R-:W-:Y:S05]  /*8b50*/  BRA `(.L_x_194) ;  /* 0xffffffec00c47947 */ /* 0x000fea000383ffff */
.L_x_151:
[----:B0-----:R0:W1:Y:S02]  /*8b60*/  SYNCS.PHASECHK.TRANS64.TRYWAIT P0, [R6+URZ], R3 ;  /* 0x00000003060075a7 */ /* 0x001064000800017f */
[----:B-1----:R-:W-:Y:S05]  /*8b70*/  @!P0 NANOSLEEP.SYNCS 0x989680 ;  /* 0x009896800000895d */ /* 0x002fea0003900000 */
[----:B------:R-:W1:Y:S02]  /*8b80*/  @!P0 SYNCS.PHASECHK.TRANS64 P0, [R6+URZ], R3 ;  /* 0x00000003060085a7 */ /* 0x000e64000800007f */
[----:B-1----:R-:W-:Y:S05]  /*8b90*/  @!P0 BRA `(.L_x_151) ;  /* 0xfffffffc00f08947 */ /* 0x002fea000383ffff */
[----:B------:R-:W-:Y:S05]  /*8ba0*/  BRA `(.L_x_195) ;  /* 0xffffffec00d47947 */ /* 0x000fea000383ffff */
.L_x_152:
[----:B0-----:R0:W1:Y:S02]  /*8bb0*/  SYNCS.PHASECHK.TRANS64.TRYWAIT P0, [R7+URZ], R4 ;  /* 0x00000004070075a7 */ /* 0x001064000800017f */
[----:B-1----:R-:W-:Y:S05]  /*8bc0*/  @!P0 NANOSLEEP.SYNCS 0x989680 ;  /* 0x009896800000895d */ /* 0x002fea0003900000 */
[----:B------:R-:W1:Y:S02]  /*8bd0*/  @!P0 SYNCS.PHASECHK.TRANS64 P0, [R7+URZ], R4 ;  /* 0x00000004070085a7 */ /* 0x000e64000800007f */
[----:B-1----:R-:W-:Y:S05]  /*8be0*/  @!P0 BRA `(.L_x_152) ;  /* 0xfffffffc00f08947 */ /* 0x002fea000383ffff */
[----:B------:R-:W-:Y:S05]  /*8bf0*/  BRA `(.L_x_196) ;  /* 0xffffffec00e47947 */ /* 0x000fea000383ffff */
.L_x_153:
[----:B0-----:R0:W1:Y:S02]  /*8c00*/  SYNCS.PHASECHK.TRANS64.TRYWAIT P0, [R6+URZ], R3 ;  /* 0x00000003060075a7 */ /* 0x001064000800017f */
[----:B-1----:R-:W-:Y:S05]  /*8c10*/  @!P0 NANOSLEEP.SYNCS 0x989680 ;  /* 0x009896800000895d */ /* 0x002fea0003900000 */
[----:B------:R-:W1:Y:S02]  /*8c20*/  @!P0 SYNCS.PHASECHK.TRANS64 P0, [R6+URZ], R3 ;  /* 0x00000003060085a7 */ /* 0x000e64000800007f */
[----:B-1----:R-:W-:Y:S05]  /*8c30*/  @!P0 BRA `(.L_x_153) ;  /* 0xfffffffc00f08947 */ /* 0x002fea000383ffff */
[----:B------:R-:W-:Y:S05]  /*8c40*/  BRA `(.L_x_197) ;  /* 0xffffffec00f47947 */ /* 0x000fea000383ffff */
.L_x_154:
[----:B0-----:R0:W1:Y:S02]  /*8c50*/  SYNCS.PHASECHK.TRANS64.TRYWAIT P0, [R7+URZ], R4 ;  /* 0x00000004070075a7 */ /* 0x001064000800017f */
[----:B-1----:R-:W-:Y:S05]  /*8c60*/  @!P0 NANOSLEEP.SYNCS 0x989680 ;  /* 0x009896800000895d */ /* 0x002fea0003900000 */
[----:B------:R-:W1:Y:S02]  /*8c70*/  @!P0 SYNCS.PHASECHK.TRANS64 P0, [R7+URZ], R4 ;  /* 0x00000004070085a7 */ /* 0x000e64000800007f */
[----:B-1----:R-:W-:Y:S05]  /*8c80*/  @!P0 BRA `(.L_x_154) ;  /* 0xfffffffc00f08947 */ /* 0x002fea000383ffff */
[----:B------:R-:W-:Y:S05]  /*8c90*/  BRA `(.L_x_198) ;  /* 0xfffffff000047947 */ /* 0x000fea000383ffff */
.L_x_155:
[----:B0-----:R0:W1:Y:S02]  /*8ca0*/  SYNCS.PHASECHK.TRANS64.TRYWAIT P0, [R6+URZ], R3 ;  /* 0x00000003060075a7 */ /* 0x001064000800017f */
[----:B-1----:R-:W-:Y:S05]  /*8cb0*/  @!P0 NANOSLEEP.SYNCS 0x989680 ;  /* 0x009896800000895d */ /* 0x002fea0003900000 */
[----:B------:R-:W1:Y:S02]  /*8cc0*/  @!P0 SYNCS.PHASECHK.TRANS64 P0, [R6+URZ], R3 ;  /* 0x00000003060085a7 */ /* 0x000e64000800007f */
[----:B-1----:R-:W-:Y:S05]  /*8cd0*/  @!P0 BRA `(.L_x_155) ;  /* 0xfffffffc00f08947 */ /* 0x002fea000383ffff */
[----:B------:R-:W-:Y:S05]  /*8ce0*/  BRA `(.L_x_199) ;  /* 0xfffffff000147947 */ /* 0x000fea000383ffff */
.L_x_156:
[----:B0-----:R0:W1:Y:S02]  /*8cf0*/  SYNCS.PHASECHK.TRANS64.TRYWAIT P0, [R7+URZ], R4 ;  /* 0x00000004070075a7 */ /* 0x001064000800017f */
[----:B-1----:R-:W-:Y:S05]  /*8d00*/  @!P0 NANOSLEEP.SYNCS 0x989680 ;  /* 0x009896800000895d */ /* 0x002fea0003900000 */
[----:B------:R-:W1:Y:S02]  /*8d10*/  @!P0 SYNCS.PHASECHK.TRANS64 P0, [R7+URZ], R4 ;  /* 0x00000004070085a7 */ /* 0x000e64000800007f */
[----:B-1----:R-:W-:Y:S05]  /*8d20*/  @!P0 BRA `(.L_x_156) ;  /* 0xfffffffc00f08947 */ /* 0x002fea000383ffff */
[----:B------:R-:W-:Y:S05]  /*8d30*/  BRA `(.L_x_200) ;  /* 0xfffffff000247947 */ /* 0x000fea000383ffff */
.L_x_157:
[----:B0-----:R0:W1:Y:S02]  /*8d40*/  SYNCS.PHASECHK.TRANS64.TRYWAIT P0, [R6+URZ], R3 ;  /* 0x00000003060075a7 */ /* 0x001064000800017f */
[----:B-1----:R-:W-:Y:S05]  /*8d50*/  @!P0 NANOSLEEP.SYNCS 0x989680 ;  /* 0x009896800000895d */ /* 0x002fea0003900000 */
[----:B------:R-:W1:Y:S02]  /*8d60*/  @!P0 SYNCS.PHASECHK.TRANS64 P0, [R6+URZ], R3 ;  /* 0x00000003060085a7 */ /* 0x000e64000800007f */
[----:B-1----:R-:W-:Y:S05]  /*8d70*/  @!P0 BRA `(.L_x_157) ;  /* 0xfffffffc00f08947 */ /* 0x002fea000383ffff */
[----:B------:R-:W-:Y:S05]  /*8d80*/  BRA `(.L_x_201) ;  /* 0xfffffff000347947 */ /* 0x000fea000383ffff */
.L_x_158:
[----:B0-----:R0:W1:Y:S02]  /*8d90*/  SYNCS.PHASECHK.TRANS64.TRYWAIT P0, [R7+URZ], R4 ;  /* 0x00000004070075a7 */ /* 0x001064000800017f */
[----:B-1----:R-:W-:Y:S05]  /*8da0*/  @!P0 NANOSLEEP.SYNCS 0x989680 ;  /* 0x009896800000895d */ /* 0x002fea0003900000 */
[----:B------:R-:W1:Y:S02]  /*8db0*/  @!P0 SYNCS.PHASECHK.TRANS64 P0, [R7+URZ], R4 ;  /* 0x00000004070085a7 */ /* 0x000e64000800007f */
[----:B-1----:R-:W-:Y:S05]  /*8dc0*/  @!P0 BRA `(.L_x_158) ;  /* 0xfffffffc00f08947 */ /* 0x002fea000383ffff */
[----:B------:R-:W-:Y:S05]  /*8dd0*/  BRA `(.L_x_202) ;  /* 0xfffffff000447947 */ /* 0x000fea000383ffff */
.L_x_159:
[----:B0-----:R0:W1:Y:S02]  /*8de0*/  SYNCS.PHASECHK.TRANS64.TRYWAIT P0, [R6+URZ], R3 ;  /* 0x00000003060075a7 */ /* 0x001064000800017f */
[----:B-1----:R-:W-:Y:S05]  /*8df0*/  @!P0 NANOSLEEP.SYNCS 0x989680 ;  /* 0x009896800000895d */ /* 0x002fea0003900000 */
[----:B------:R-:W1:Y:S02]  /*8e00*/  @!P0 SYNCS.PHASECHK.TRANS64 P0, [R6+URZ], R3 ;  /* 0x00000003060085a7 */ /* 0x000e64000800007f */
[----:B-1----:R-:W-:Y:S05]  /*8e10*/  @!P0 BRA `(.L_x_159) ;  /* 0xfffffffc00f08947 */ /* 0x002fea000383ffff */
[----:B------:R-:W-:Y:S05]  /*8e20*/  BRA `(.L_x_203) ;  /* 0xfffffff000547947 */ /* 0x000fea000383ffff */
.L_x_160:
[----:B0-----:R0:W1:Y:S02]  /*8e30*/  SYNCS.PHASECHK.TRANS64.TRYWAIT P0, [R7+URZ], R4 ;  /* 0x00000004070075a7 */ /* 0x001064000800017f */
[----:B-1----:R-:W-:Y:S05]  /*8e40*/  @!P0 NANOSLEEP.SYNCS 0x989680 ;  /* 0x009896800000895d */ /* 0x002fea0003900000 */
[----:B------:R-:W1:Y:S02]  /*8e50*/  @!P0 SYNCS.PHASECHK.TRANS64 P0, [R7+URZ], R4 ;  /* 0x00000004070085a7 */ /* 0x000e64000800007f */
[----:B-1----:R-:W-:Y:S05]  /*8e60*/  @!P0 BRA `(.L_x_160) ;  /* 0xfffffffc00f08947 */ /* 0x002fea000383ffff */
[----:B------:R-:W-:Y:S05]  /*8e70*/  BRA `(.L_x_204) ;  /* 0xfffffff000647947 */ /* 0x000fea000383ffff */
.L_x_161:
[----:B0-----:R0:W1:Y:S02]  /*8e80*/  SYNCS.PHASECHK.TRANS64.TRYWAIT P0, [R6+URZ], R3 ;  /* 0x00000003060075a7 */ /* 0x001064000800017f */
[----:B-1----:R-:W-:Y:S05]  /*8e90*/  @!P0 NANOSLEEP.SYNCS 0x989680 ;  /* 0x009896800000895d */ /* 0x002fea0003900000 */
[----:B------:R-:W1:Y:S02]  /*8ea0*/  @!P0 SYNCS.PHASECHK.TRANS64 P0, [R6+URZ], R3 ;  /* 0x00000003060085a7 */ /* 0x000e64000800007f */
[----:B-1----:R-:W-:Y:S05]  /*8eb0*/  @!P0 BRA `(.L_x_161) ;  /* 0xfffffffc00f08947 */ /* 0x002fea000383ffff */
[----:B------:R-:W-:Y:S05]  /*8ec0*/  BRA `(.L_x_205) ;  /* 0xfffffff000747947 */ /* 0x000fea000383ffff */
.L_x_162:
[----:B0-----:R0:W1:Y:S02]  /*8ed0*/  SYNCS.PHASECHK.TRANS64.TRYWAIT P0, [R7+URZ], R4 ;  /* 0x00000004070075a7 */ /* 0x001064000800017f */
[----:B-1----:R-:W-:Y:S05]  /*8ee0*/  @!P0 NANOSLEEP.SYNCS 0x989680 ;  /* 0x009896800000895d */ /* 0x002fea0003900000 */
[----:B------:R-:W1:Y:S02]  /*8ef0*/  @!P0 SYNCS.PHASECHK.TRANS64 P0, [R7+URZ], R4 ;  /* 0x00000004070085a7 */ /* 0x000e64000800007f */
[----:B-1----:R-:W-:Y:S05]  /*8f00*/  @!P0 BRA `(.L_x_162) ;  /* 0xfffffffc00f08947 */ /* 0x002fea000383ffff */
[----:B------:R-:W-:Y:S05]  /*8f10*/  BRA `(.L_x_206) ;  /* 0xfffffff000847947 */ /* 0x000fea000383ffff */
.L_x_163:
[----:B-1----:R1:W2:Y:S02]  /*8f20*/  SYNCS.PHASECHK.TRANS64.TRYWAIT P0, [R6+URZ], R3 ;  /* 0x00000003060075a7 */ /* 0x0022a4000800017f */
[----:B--2---:R-:W-:Y:S05]  /*8f30*/  @!P0 NANOSLEEP.SYNCS 0x989680 ;  /* 0x009896800000895d */ /* 0x004fea0003900000 */
[----:B------:R-:W2:Y:S02]  /*8f40*/  @!P0 SYNCS.PHASECHK.TRANS64 P0, [R6+URZ], R3 ;  /* 0x00000003060085a7 */ /* 0x000ea4000800007f */
[----:B--2---:R-:W-:Y:S05]  /*8f50*/  @!P0 BRA `(.L_x_163) ;  /* 0xfffffffc00f08947 */ /* 0x004fea000383ffff */
[----:B------:R-:W-:Y:S05]  /*8f60*/  BRA `(.L_x_207) ;  /* 0xfffffff0008c7947 */ /* 0x000fea000383ffff */
.L_x_208:
[----:B------:R-:W-:-:S00]  /*8f70*/  BRA `(.L_x_208) ;  /* 0xfffffffc00fc7947 */ /* 0x000fc0000383ffff */
[----:B------:R-:W-:-:S00]  /*8f80*/  NOP ;  /* 0x0000000000007918 */ /* 0x000fc00000000000 */
[----:B------:R-:W-:-:S00]  /*8f90*/  NOP ;  /* 0x0000000000007918 */ /* 0x000fc00000000000 */
[----:B------:R-:W-:-:S00]  /*8fa0*/  NOP ;  /* 0x0000000000007918 */ /* 0x000fc00000000000 */
[----:B------:R-:W-:-:S00]  /*8fb0*/  NOP ;  /* 0x0000000000007918 */ /* 0x000fc00000000000 */
[----:B------:R-:W-:-:S00]  /*8fc0*/  NOP ;  /* 0x0000000000007918 */ /* 0x000fc00000000000 */
[----:B------:R-:W-:-:S00]  /*8fd0*/  NOP ;  /* 0x0000000000007918 */ /* 0x000fc00000000000 */
[----:B------:R-:W-:-:S00]  /*8fe0*/  NOP ;  /* 0x0000000000007918 */ /* 0x000fc00000000000 */
[----:B------:R-:W-:-:S00]  /*8ff0*/  NOP ;  /* 0x0000000000007918 */ /* 0x000fc00000000000 */
.L_x_209:


//--------------------- .nv.shared._ZN7cutlass13device_kernelINS_4gemm6kernel13GemmUniversalIN4cute5tupleIJiiiiEEENS1_10collective13CollectiveMmaINS1_37MainloopSm90TmaGmmaWarpSpecializedFP8ILi37ENS5_IJNS4_1CILi2EEENSA_ILi4EEENSA_ILi1EEEEEENS1_35KernelTmaWarpSpecializedCooperativeEEENS5_IJNSA_ILi128EEENSA_ILi64EEENSA_ILi32EEEEEENS_12float_e4m3_tENS5_IJlSD_lEEESL_SM_NS4_8TiledMMAINS4_8MMA_AtomIJNS4_4SM904GMMA30MMA_64x64x32_F32E4M3E4M3_SS_TNILNSQ_7ScaleInE1ELSS_1EEEEEENS4_6LayoutINS5_IJSB_SD_SD_EEENS5_IJSD_NSA_ILi0EEESX_EEEEENS5_IJNS4_10UnderscoreES10_S10_EEEEENS4_23SM90_TMA_LOAD_MULTICASTENS4_14ComposedLayoutINS4_7SwizzleILi1ELi4ELi3EEENS4_18smem_ptr_flag_bitsILi8EEENSV_INS5_IJNSA_ILi8EEESJ_EEENS5_IJSJ_SD_EEEEEEEvNS4_8identityES13_S1D_vS1E_EENS_8epilogue10collective6detail29Sm90TmaWarpSpecializedAdapterINS1H_15DefaultEpilogueISL_SM_SM_NS1G_6thread17LinearCombinationISL_Li1EffLNS1L_9ScaleType4KindE0ELNS_15FloatRoundStyleE2ESL_EENS1_15EpilogueDefaultEEEEEvvEEEEvNT_6ParamsE --------------------------
	.section	.nv.shared._ZN7cutlass13device_kernelINS_4gemm6kernel13GemmUniversalIN4cute5tupleIJiiiiEEENS1_10collective13CollectiveMmaINS1_37MainloopSm90TmaGmmaWarpSpecializedFP8ILi37ENS5_IJNS4_1CILi2EEENSA_ILi4EEENSA_ILi1EEEEEENS1_35KernelTmaWarpSpecializedCooperativeEEENS5_IJNSA_ILi128EEENSA_ILi64EEENSA_ILi32EEEEEENS_12float_e4m3_tENS5_IJlSD_lEEESL_SM_NS4_8TiledMMAINS4_8MMA_AtomIJNS4_4SM904GMMA30MMA_64x64x32_F32E4M3E4M3_SS_TNILNSQ_7ScaleInE1ELSS_1EEEEEENS4_6LayoutINS5_IJSB_SD_SD_EEENS5_IJSD_NSA_ILi0EEESX_EEEEENS5_IJNS4_10UnderscoreES10_S10_EEEEENS4_23SM90_TMA_LOAD_MULTICASTENS4_14ComposedLayoutINS4_7SwizzleILi1ELi4ELi3EEENS4_18smem_ptr_flag_bitsILi8EEENSV_INS5_IJNSA_ILi8EEESJ_EEENS5_IJSJ_SD_EEEEEEEvNS4_8identityES13_S1D_vS1E_EENS_8epilogue10collective6detail29Sm90TmaWarpSpecializedAdapterINS1H_15DefaultEpilogueISL_SM_SM_NS1G_6thread17LinearCombinationISL_Li1EffLNS1L_9ScaleType4KindE0ELNS_15FloatRoundStyleE2ESL_EENS1_15EpilogueDefaultEEEEEvvEEEEvNT_6ParamsE,"aw",@nobits
	.sectionflags	@""
	.align	16
	.zero		1024


//--------------------- .nv.shared.reserved.0     --------------------------
	.section	.nv.shared.reserved.0,"aw",@nobits
	.weak		__nv_reservedSMEM_offset_0_alias
	.size		__nv_reservedSMEM_offset_0_alias, 0, 0
	.other		__nv_reservedSMEM_offset_0_alias,@"STO_CUDA_RESERVED_SHARED STV_DEFAULT"
__nv_reservedSMEM_offset_0_alias:
	.zero		0


//--------------------- .nv.global                --------------------------
	.section	.nv.global,"aw",@nobits
.nv.global:
	.type		_ZN40_INTERNAL_901ca614_4_k_cu_c350e200_255834cute1_E,@object
	.size		_ZN40_INTERNAL_901ca614_4_k_cu_c350e200_255834cute1_E,(_ZN40_INTERNAL_901ca614_4_k_cu_c350e200_255834cuda3std3__45__cpo6cbeginE - _ZN40_INTERNAL_901ca614_4_k_cu_c350e200_255834cute1_E)
_ZN40_INTERNAL_901ca614_4_k_cu_c350e200_255834cute1_E:
	.zero		1
	.type		_ZN40_INTERNAL_901ca614_4_k_cu_c350e200_255834cuda3std3__45__cpo6cbeginE,@object
	.size		_ZN40_INTERNAL_901ca614_4_k_cu_c350e200_255834cuda3std3__45__cpo6cbeginE,(_ZN40_INTERNAL_901ca614_4_k_cu_c350e200_255834cuda3std3__48in_placeE - _ZN40_INTERNAL_901ca614_4_k_cu_c350e200_255834cuda3std3__45__cpo6cbeginE)
_ZN40_INTERNAL_901ca614_4_k_cu_c350e200_255834cuda3std3__45__cpo6cbeginE:
	.zero		1
	.type		_ZN40_INTERNAL_901ca614_4_k_cu_c350e200_255834cuda3std3__48in_placeE,@object
	.size		_ZN40_INTERNAL_901ca614_4_k_cu_c350e200_255834cuda3std3__48in_placeE,(_ZN40_INTERNAL_901ca614_4_k_cu_c350e200_255834cuda3std6ranges3__45__cpo9iter_moveE - _ZN40_INTERNAL_901ca614_4_k_cu_c350e200_255834cuda3std3__48in_placeE)
_ZN40_INTERNAL_901ca614_4_k_cu_c350e200_255834cuda3std3__48in_placeE:
	.zero		1
	.type		_ZN40_INTERNAL_901ca614_4_k_cu_c350e200_255834cuda3std6ranges3__45__cpo9iter_moveE,@object
	.size		_ZN40_INTERNAL_901ca614_4_k_cu_c350e200_255834cuda3std6ranges3__45__cpo9iter_moveE,(_ZN40_INTERNAL_901ca614_4_k_cu_c350e200_255834cuda3std3__45__cpo5beginE - _ZN40_INTERNAL_901ca614_4_k_cu_c350e200_255834cuda3std6ranges3__45__cpo9iter_moveE)
_ZN40_INTERNAL_901ca614_4_k_cu_c350e200_255834cuda3std6ranges3__45__cpo9iter_moveE:
	.zero		1
	.type		_ZN40_INTERNAL_901ca614_4_k_cu_c350e200_255834cuda3std3__45__cpo5beginE,@object
	.size		_ZN40_INTERNAL_901ca614_4_k_cu_c350e200_255834cuda3std3__45__cpo5beginE,(_ZN40_INTERNAL_901ca614_4_k_cu_c350e200_255834cuda3std3__442_GLOBAL__N__901ca614_4_k_cu_c350e200_255836ignoreE - _ZN40_INTERNAL_901ca614_4_k_cu_c350e200_255834cuda3std3__45__cpo5beginE)
_ZN40_INTERNAL_901ca614_4_k_cu_c350e200_255834cuda3std3__45__cpo5beginE:
	.zero		1
	.type		_ZN40_INTERNAL_901ca614_4_k_cu_c350e200_255834cuda3std3__442_GLOBAL__N__901ca614_4_k_cu_c350e200_255836ignoreE,@object
	.size		_ZN40_INTERNAL_901ca614_4_k_cu_c350e200_255834cuda3std3__442_GLOBAL__N__901ca614_4_k_cu_c350e200_255836ignoreE,(_ZN40_INTERNAL_901ca614_4_k_cu_c350e200_255834cute7productE - _ZN40_INTERNAL_901ca614_4_k_cu_c350e200_255834cuda3std3__442_GLOBAL__N__901ca614_4_k_cu_c350e200_255836ignoreE)
_ZN40_INTERNAL_901ca614_4_k_cu_c350e200_255834cuda3std3__442_GLOBAL__N__901ca614_4_k_cu_c350e200_255836ignoreE:
	.zero		1
	.type		_ZN40_INTERNAL_901ca614_4_k_cu_c350e200_255834cute7productE,@object
	.size		_ZN40_INTERNAL_901ca614_4_k_cu_c350e200_255834cute7productE,(_ZN40_INTERNAL_901ca614_4_k_cu_c350e200_255834cuda3std3__45__cpo3endE - _ZN40_INTERNAL_901ca614_4_k_cu_c350e200_255834cute7productE)
_ZN40_INTERNAL_901ca614_4_k_cu_c350e200_255834cute7productE:
	.zero		1
	.type		_ZN40_INTERNAL_901ca614_4_k_cu_c350e200_255834cuda3std3__45__cpo3endE,@object
	.size		_ZN40_INTERNAL_901ca614_4_k_cu_c350e200_255834cuda3std3__45__cpo3endE,(_ZN40_INTERNAL_901ca614_4_k_cu_c350e200_255834cuda3std3__419piecewise_constructE - _ZN40_INTERNAL_901ca614_4_k_cu_c350e200_255834cuda3std3__45__cpo3endE)
_ZN40_INTERNAL_901ca614_4_k_cu_c350e200_255834cuda3std3__45__cpo3endE:
	.zero		1
	.type		_ZN40_INTERNAL_901ca614_4_k_cu_c350e200_255834cuda3std3__419piecewise_constructE,@object
	.size		_ZN40_INTERNAL_901ca614_4_k_cu_c350e200_255834cuda3std3__419piecewise_constructE,(_ZN40_INTERNAL_901ca614_4_k_cu_c350e200_255834cuda3std3__45__cpo4cendE - _ZN40_INTERNAL_901ca614_4_k_cu_c350e200_255834cuda3std3__419piecewise_constructE)
_ZN40_INTERNAL_901ca614_4_k_cu_c350e200_255834cuda3std3__419piecewise_constructE:
	.zero		1
	.type		_ZN40_INTERNAL_901ca614_4_k_cu_c350e200_255834cuda3std3__45__cpo4cendE,@object
	.size		_ZN40_INTERNAL_901ca614_4_k_cu_c350e200_255834cuda3std3__45__cpo4cendE,(_ZN40_INTERNAL_901ca614_4_k_cu_c350e200_255834cuda3std6ranges3__45__cpo4swapE - _ZN40_INTERNAL_901ca614_4_k_cu_c350e200_255834cuda3std3__45__cpo4cendE)
_ZN40_INTERNAL_901ca614_4_k_cu_c350e200_255834cuda3std3__45__cpo4cendE:
	.zero		1
	.type		_ZN40_INTERNAL_901ca614_4_k_cu_c350e200_255834cuda3std6ranges3__45__cpo4swapE,@object
	.size		_ZN40_INTERNAL_901ca614_4_k_cu_c350e200_255834cuda3std6ranges3__45__cpo4swapE,(.L_7 - _ZN40_INTERNAL_901ca614_4_k_cu_c350e200_255834cuda3std6ranges3__45__cpo4swapE)
_ZN40_INTERNAL_901ca614_4_k_cu_c350e200_255834cuda3std6ranges3__45__cpo4swapE:
	.zero		1
.L_7:


//--------------------- .nv.constant0._ZN7cutlass13device_kernelINS_4gemm6kernel13GemmUniversalIN4cute5tupleIJiiiiEEENS1_10collective13CollectiveMmaINS1_37MainloopSm90TmaGmmaWarpSpecializedFP8ILi37ENS5_IJNS4_1CILi2EEENSA_ILi4EEENSA_ILi1EEEEEENS1_35KernelTmaWarpSpecializedCooperativeEEENS5_IJNSA_ILi128EEENSA_ILi64EEENSA_ILi32EEEEEENS_12float_e4m3_tENS5_IJlSD_lEEESL_SM_NS4_8TiledMMAINS4_8MMA_AtomIJNS4_4SM904GMMA30MMA_64x64x32_F32E4M3E4M3_SS_TNILNSQ_7ScaleInE1ELSS_1EEEEEENS4_6LayoutINS5_IJSB_SD_SD_EEENS5_IJSD_NSA_ILi0EEESX_EEEEENS5_IJNS4_10UnderscoreES10_S10_EEEEENS4_23SM90_TMA_LOAD_MULTICASTENS4_14ComposedLayoutINS4_7SwizzleILi1ELi4ELi3EEENS4_18smem_ptr_flag_bitsILi8EEENSV_INS5_IJNSA_ILi8EEESJ_EEENS5_IJSJ_SD_EEEEEEEvNS4_8identityES13_S1D_vS1E_EENS_8epilogue10collective6detail29Sm90TmaWarpSpecializedAdapterINS1H_15DefaultEpilogueISL_SM_SM_NS1G_6thread17LinearCombinationISL_Li1EffLNS1L_9ScaleType4KindE0ELNS_15FloatRoundStyleE2ESL_EENS1_15EpilogueDefaultEEEEEvvEEEEvNT_6ParamsE --------------------------
	.section	.nv.constant0._ZN7cutlass13device_kernelINS_4gemm6kernel13GemmUniversalIN4cute5tupleIJiiiiEEENS1_10collective13CollectiveMmaINS1_37MainloopSm90TmaGmmaWarpSpecializedFP8ILi37ENS5_IJNS4_1CILi2EEENSA_ILi4EEENSA_ILi1EEEEEENS1_35KernelTmaWarpSpecializedCooperativeEEENS5_IJNSA_ILi128EEENSA_ILi64EEENSA_ILi32EEEEEENS_12float_e4m3_tENS5_IJlSD_lEEESL_SM_NS4_8TiledMMAINS4_8MMA_AtomIJNS4_4SM904GMMA30MMA_64x64x32_F32E4M3E4M3_SS_TNILNSQ_7ScaleInE1ELSS_1EEEEEENS4_6LayoutINS5_IJSB_SD_SD_EEENS5_IJSD_NSA_ILi0EEESX_EEEEENS5_IJNS4_10UnderscoreES10_S10_EEEEENS4_23SM90_TMA_LOAD_MULTICASTENS4_14ComposedLayoutINS4_7SwizzleILi1ELi4ELi3EEENS4_18smem_ptr_flag_bitsILi8EEENSV_INS5_IJNSA_ILi8EEESJ_EEENS5_IJSJ_SD_EEEEEEEvNS4_8identityES13_S1D_vS1E_EENS_8epilogue10collective6detail29Sm90TmaWarpSpecializedAdapterINS1H_15DefaultEpilogueISL_SM_SM_NS1G_6thread17LinearCombinationISL_Li1EffLNS1L_9ScaleType4KindE0ELNS_15FloatRoundStyleE2ESL_EENS1_15EpilogueDefaultEEEEEvvEEEEvNT_6ParamsE,"a",@progbits
	.sectionflags	@""
	.align	4
.nv.constant0._ZN7cutlass13device_kernelINS_4gemm6kernel13GemmUniversalIN4cute5tupleIJiiiiEEENS1_10collective13CollectiveMmaINS1_37MainloopSm90TmaGmmaWarpSpecializedFP8ILi37ENS5_IJNS4_1CILi2EEENSA_ILi4EEENSA_ILi1EEEEEENS1_35KernelTmaWarpSpecializedCooperativeEEENS5_IJNSA_ILi128EEENSA_ILi64EEENSA_ILi32EEEEEENS_12float_e4m3_tENS5_IJlSD_lEEESL_SM_NS4_8TiledMMAINS4_8MMA_AtomIJNS4_4SM904GMMA30MMA_64x64x32_F32E4M3E4M3_SS_TNILNSQ_7ScaleInE1ELSS_1EEEEEENS4_6LayoutINS5_IJSB_SD_SD_EEENS5_IJSD_NSA_ILi0EEESX_EEEEENS5_IJNS4_10UnderscoreES10_S10_EEEEENS4_23SM90_TMA_LOAD_MULTICASTENS4_14ComposedLayoutINS4_7SwizzleILi1ELi4ELi3EEENS4_18smem_ptr_flag_bitsILi8EEENSV_INS5_IJNSA_ILi8EEESJ_EEENS5_IJSJ_SD_EEEEEEEvNS4_8identityES13_S1D_vS1E_EENS_8epilogue10collective6detail29Sm90TmaWarpSpecializedAdapterINS1H_15DefaultEpilogueISL_SM_SM_NS1G_6thread17LinearCombinationISL_Li1EffLNS1L_9ScaleType4KindE0ELNS_15FloatRoundStyleE2ESL_EENS1_15EpilogueDefaultEEEEEvvEEEEvNT_6ParamsE:
	.zero		1664


//--------------------- SYMBOLS --------------------------

	.type		.nv.reservedSmem.offset0,@object
	.size		.nv.reservedSmem.offset0,0x4
